







.version 5.0
.target sm_61
.address_size 64


.global .align 8 .b8 _ZTVSt9basic_iosIcSt11char_traitsIcEE[32];
.global .align 8 .b8 _ZTTSo[8];
.global .align 8 .b8 _ZTVSt15basic_streambufIcSt11char_traitsIcEE[128];
.global .align 8 .b8 _ZTVNSt7__cxx1115basic_stringbufIcSt11char_traitsIcESaIcEEE[128];
.global .align 8 .b8 _ZTTNSt7__cxx1119basic_ostringstreamIcSt11char_traitsIcESaIcEEE[8];
.global .align 8 .b8 _ZTVN10__cxxabiv119__pointer_type_infoE[8];
.global .align 8 .b8 _ZTVN10__cxxabiv120__function_type_infoE[8];
.global .align 8 .b8 _ZTVN10__cxxabiv117__class_type_infoE[8];
.global .align 8 .b8 _ZTVN10__cxxabiv120__si_class_type_infoE[8];
.global .align 8 .b8 _ZTVN3c105ErrorE[40];
.global .align 8 .b8 _ZTVN3c1020intrusive_ptr_targetE[40];
.global .align 8 .b8 _ZTVN3c1011StorageImplE[40];
.global .align 8 .b8 _ZTVN6caffe28OperatorINS_11CUDAContextEEE[136];
.global .align 8 .b8 _ZTVN6caffe216SpaceBatchOpBaseINS_11CUDAContextEEE[136];
.global .align 8 .b8 _ZTVN6caffe214SpaceToBatchOpINS_11CUDAContextEEE[136];
.global .align 8 .b8 _ZTVN6caffe214BatchToSpaceOpINS_11CUDAContextEEE[136];

.visible .entry _ZN6caffe212SpaceToBatchEiiiiiiiiiiiiPKfPf(
.param .u32 _ZN6caffe212SpaceToBatchEiiiiiiiiiiiiPKfPf_param_0,
.param .u32 _ZN6caffe212SpaceToBatchEiiiiiiiiiiiiPKfPf_param_1,
.param .u32 _ZN6caffe212SpaceToBatchEiiiiiiiiiiiiPKfPf_param_2,
.param .u32 _ZN6caffe212SpaceToBatchEiiiiiiiiiiiiPKfPf_param_3,
.param .u32 _ZN6caffe212SpaceToBatchEiiiiiiiiiiiiPKfPf_param_4,
.param .u32 _ZN6caffe212SpaceToBatchEiiiiiiiiiiiiPKfPf_param_5,
.param .u32 _ZN6caffe212SpaceToBatchEiiiiiiiiiiiiPKfPf_param_6,
.param .u32 _ZN6caffe212SpaceToBatchEiiiiiiiiiiiiPKfPf_param_7,
.param .u32 _ZN6caffe212SpaceToBatchEiiiiiiiiiiiiPKfPf_param_8,
.param .u32 _ZN6caffe212SpaceToBatchEiiiiiiiiiiiiPKfPf_param_9,
.param .u32 _ZN6caffe212SpaceToBatchEiiiiiiiiiiiiPKfPf_param_10,
.param .u32 _ZN6caffe212SpaceToBatchEiiiiiiiiiiiiPKfPf_param_11,
.param .u64 _ZN6caffe212SpaceToBatchEiiiiiiiiiiiiPKfPf_param_12,
.param .u64 _ZN6caffe212SpaceToBatchEiiiiiiiiiiiiPKfPf_param_13
)
{
.reg .pred %p<9>;
.reg .f32 %f<5>;
.reg .b32 %r<41>;
.reg .b64 %rd<26>;


ld.param.u32 %r6, [_ZN6caffe212SpaceToBatchEiiiiiiiiiiiiPKfPf_param_2];
ld.param.u32 %r7, [_ZN6caffe212SpaceToBatchEiiiiiiiiiiiiPKfPf_param_3];
ld.param.u32 %r8, [_ZN6caffe212SpaceToBatchEiiiiiiiiiiiiPKfPf_param_4];
ld.param.u32 %r9, [_ZN6caffe212SpaceToBatchEiiiiiiiiiiiiPKfPf_param_5];
ld.param.u32 %r10, [_ZN6caffe212SpaceToBatchEiiiiiiiiiiiiPKfPf_param_6];
ld.param.u32 %r11, [_ZN6caffe212SpaceToBatchEiiiiiiiiiiiiPKfPf_param_7];
ld.param.u32 %r12, [_ZN6caffe212SpaceToBatchEiiiiiiiiiiiiPKfPf_param_8];
ld.param.u32 %r13, [_ZN6caffe212SpaceToBatchEiiiiiiiiiiiiPKfPf_param_9];
ld.param.u32 %r14, [_ZN6caffe212SpaceToBatchEiiiiiiiiiiiiPKfPf_param_10];
ld.param.u32 %r15, [_ZN6caffe212SpaceToBatchEiiiiiiiiiiiiPKfPf_param_11];
ld.param.u64 %rd14, [_ZN6caffe212SpaceToBatchEiiiiiiiiiiiiPKfPf_param_12];
ld.param.u64 %rd15, [_ZN6caffe212SpaceToBatchEiiiiiiiiiiiiPKfPf_param_13];
mov.u32 %r1, %ntid.x;
mov.u32 %r16, %ctaid.x;
mov.u32 %r17, %tid.x;
mad.lo.s32 %r18, %r1, %r16, %r17;
cvt.u64.u32	%rd23, %r18;
ld.param.s32 %rd2, [_ZN6caffe212SpaceToBatchEiiiiiiiiiiiiPKfPf_param_0];
setp.ge.u64	%p1, %rd23, %rd2;
@%p1 bra BB0_8;

cvta.to.global.u64 %rd3, %rd15;
cvt.s64.s32	%rd4, %r8;
mov.u32 %r19, %nctaid.x;
mul.lo.s32 %r20, %r19, %r1;
cvt.u64.u32	%rd5, %r20;
cvta.to.global.u64 %rd18, %rd14;

BB0_2:
or.b64 %rd16, %rd23, %rd4;
and.b64 %rd17, %rd16, -4294967296;
setp.eq.s64	%p2, %rd17, 0;
@%p2 bra BB0_4;
bra.uni BB0_3;

BB0_4:
cvt.u32.u64	%r21, %rd4;
cvt.u32.u64	%r22, %rd23;
div.u32 %r23, %r22, %r21;
rem.u32 %r24, %r22, %r21;
cvt.u64.u32	%rd24, %r23;
cvt.u64.u32	%rd25, %r24;
bra.uni BB0_5;

BB0_3:
div.u64 %rd24, %rd23, %rd4;
rem.u64 %rd25, %rd23, %rd4;

BB0_5:
cvt.u32.u64	%r25, %rd24;
rem.s32 %r26, %r25, %r7;
div.s32 %r2, %r25, %r7;
div.s32 %r3, %r2, %r6;
div.s32 %r27, %r3, %r9;
rem.s32 %r28, %r27, %r15;
div.s32 %r29, %r27, %r15;
mul.lo.s32 %r30, %r26, %r15;
sub.s32 %r31, %r30, %r14;
add.s32 %r4, %r31, %r29;
cvt.u32.u64	%r32, %rd25;
mul.lo.s32 %r33, %r32, %r15;
sub.s32 %r34, %r33, %r13;
add.s32 %r5, %r34, %r28;
or.b32 %r35, %r4, %r5;
setp.gt.s32	%p3, %r35, -1;
setp.lt.s32	%p4, %r4, %r11;
and.pred %p5, %p3, %p4;
setp.lt.s32	%p6, %r5, %r12;
and.pred %p7, %p5, %p6;
mov.f32 %f4, 0f00000000;
@!%p7 bra BB0_7;
bra.uni BB0_6;

BB0_6:
rem.s32 %r36, %r2, %r6;
rem.s32 %r37, %r3, %r9;
mad.lo.s32 %r38, %r37, %r10, %r36;
mad.lo.s32 %r39, %r38, %r11, %r4;
mad.lo.s32 %r40, %r39, %r12, %r5;
mul.wide.s32 %rd19, %r40, 4;
add.s64 %rd20, %rd18, %rd19;
ld.global.f32 %f4, [%rd20];

BB0_7:
shl.b64 %rd21, %rd23, 2;
add.s64 %rd22, %rd3, %rd21;
st.global.f32 [%rd22], %f4;
add.s64 %rd23, %rd5, %rd23;
setp.lt.u64	%p8, %rd23, %rd2;
@%p8 bra BB0_2;

BB0_8:
ret;
}


.visible .entry _ZN6caffe212BatchToSpaceEiiiiiiiiiiiiPKfPf(
.param .u32 _ZN6caffe212BatchToSpaceEiiiiiiiiiiiiPKfPf_param_0,
.param .u32 _ZN6caffe212BatchToSpaceEiiiiiiiiiiiiPKfPf_param_1,
.param .u32 _ZN6caffe212BatchToSpaceEiiiiiiiiiiiiPKfPf_param_2,
.param .u32 _ZN6caffe212BatchToSpaceEiiiiiiiiiiiiPKfPf_param_3,
.param .u32 _ZN6caffe212BatchToSpaceEiiiiiiiiiiiiPKfPf_param_4,
.param .u32 _ZN6caffe212BatchToSpaceEiiiiiiiiiiiiPKfPf_param_5,
.param .u32 _ZN6caffe212BatchToSpaceEiiiiiiiiiiiiPKfPf_param_6,
.param .u32 _ZN6caffe212BatchToSpaceEiiiiiiiiiiiiPKfPf_param_7,
.param .u32 _ZN6caffe212BatchToSpaceEiiiiiiiiiiiiPKfPf_param_8,
.param .u32 _ZN6caffe212BatchToSpaceEiiiiiiiiiiiiPKfPf_param_9,
.param .u32 _ZN6caffe212BatchToSpaceEiiiiiiiiiiiiPKfPf_param_10,
.param .u32 _ZN6caffe212BatchToSpaceEiiiiiiiiiiiiPKfPf_param_11,
.param .u64 _ZN6caffe212BatchToSpaceEiiiiiiiiiiiiPKfPf_param_12,
.param .u64 _ZN6caffe212BatchToSpaceEiiiiiiiiiiiiPKfPf_param_13
)
{
.reg .pred %p<9>;
.reg .f32 %f<2>;
.reg .b32 %r<41>;
.reg .b64 %rd<26>;


ld.param.u32 %r6, [_ZN6caffe212BatchToSpaceEiiiiiiiiiiiiPKfPf_param_1];
ld.param.u32 %r7, [_ZN6caffe212BatchToSpaceEiiiiiiiiiiiiPKfPf_param_2];
ld.param.u32 %r8, [_ZN6caffe212BatchToSpaceEiiiiiiiiiiiiPKfPf_param_3];
ld.param.u32 %r9, [_ZN6caffe212BatchToSpaceEiiiiiiiiiiiiPKfPf_param_4];
ld.param.u32 %r10, [_ZN6caffe212BatchToSpaceEiiiiiiiiiiiiPKfPf_param_6];
ld.param.u32 %r11, [_ZN6caffe212BatchToSpaceEiiiiiiiiiiiiPKfPf_param_7];
ld.param.u32 %r12, [_ZN6caffe212BatchToSpaceEiiiiiiiiiiiiPKfPf_param_8];
ld.param.u32 %r13, [_ZN6caffe212BatchToSpaceEiiiiiiiiiiiiPKfPf_param_9];
ld.param.u32 %r14, [_ZN6caffe212BatchToSpaceEiiiiiiiiiiiiPKfPf_param_10];
ld.param.u32 %r15, [_ZN6caffe212BatchToSpaceEiiiiiiiiiiiiPKfPf_param_11];
ld.param.u64 %rd15, [_ZN6caffe212BatchToSpaceEiiiiiiiiiiiiPKfPf_param_12];
ld.param.u64 %rd16, [_ZN6caffe212BatchToSpaceEiiiiiiiiiiiiPKfPf_param_13];
mov.u32 %r1, %ntid.x;
mov.u32 %r16, %ctaid.x;
mov.u32 %r17, %tid.x;
mad.lo.s32 %r18, %r1, %r16, %r17;
cvt.u64.u32	%rd23, %r18;
ld.param.s32 %rd2, [_ZN6caffe212BatchToSpaceEiiiiiiiiiiiiPKfPf_param_0];
setp.ge.u64	%p1, %rd23, %rd2;
@%p1 bra BB1_8;

cvta.to.global.u64 %rd3, %rd16;
cvta.to.global.u64 %rd4, %rd15;
cvt.s64.s32	%rd5, %r12;
mov.u32 %r19, %nctaid.x;
mul.lo.s32 %r20, %r19, %r1;
cvt.u64.u32	%rd6, %r20;

BB1_2:
or.b64 %rd17, %rd23, %rd5;
and.b64 %rd18, %rd17, -4294967296;
setp.eq.s64	%p2, %rd18, 0;
@%p2 bra BB1_4;
bra.uni BB1_3;

BB1_4:
cvt.u32.u64	%r21, %rd5;
cvt.u32.u64	%r22, %rd23;
div.u32 %r23, %r22, %r21;
rem.u32 %r24, %r22, %r21;
cvt.u64.u32	%rd24, %r23;
cvt.u64.u32	%rd25, %r24;
bra.uni BB1_5;

BB1_3:
div.u64 %rd24, %rd23, %rd5;
rem.u64 %rd25, %rd23, %rd5;

BB1_5:
cvt.u32.u64	%r25, %rd24;
rem.s32 %r26, %r25, %r11;
div.s32 %r2, %r25, %r11;
div.s32 %r3, %r2, %r10;
div.s32 %r27, %r3, %r6;
rem.s32 %r28, %r27, %r15;
div.s32 %r29, %r27, %r15;
mul.lo.s32 %r30, %r26, %r15;
sub.s32 %r31, %r30, %r14;
add.s32 %r4, %r31, %r29;
cvt.u32.u64	%r32, %rd25;
mul.lo.s32 %r33, %r32, %r15;
sub.s32 %r34, %r33, %r13;
add.s32 %r5, %r34, %r28;
or.b32 %r35, %r4, %r5;
setp.gt.s32	%p3, %r35, -1;
setp.lt.s32	%p4, %r4, %r8;
and.pred %p5, %p3, %p4;
setp.lt.s32	%p6, %r5, %r9;
and.pred %p7, %p5, %p6;
@!%p7 bra BB1_7;
bra.uni BB1_6;

BB1_6:
rem.s32 %r36, %r2, %r10;
rem.s32 %r37, %r3, %r6;
mad.lo.s32 %r38, %r37, %r7, %r36;
mad.lo.s32 %r39, %r38, %r8, %r4;
mad.lo.s32 %r40, %r39, %r9, %r5;
shl.b64 %rd19, %rd23, 2;
add.s64 %rd20, %rd4, %rd19;
ld.global.f32 %f1, [%rd20];
mul.wide.s32 %rd21, %r40, 4;
add.s64 %rd22, %rd3, %rd21;
st.global.f32 [%rd22], %f1;

BB1_7:
add.s64 %rd23, %rd6, %rd23;
setp.lt.u64	%p8, %rd23, %rd2;
@%p8 bra BB1_2;

BB1_8:
ret;
}




// ===== COMPILED SASS (sm_100) =====

	.target	sm_100

	.elftype	@"ET_EXEC"


//--------------------- .note.nv.tkinfo           --------------------------
	.section	.note.nv.tkinfo,"",@"SHT_NOTE"
	.sectionflags	@"SHF_NOTE_NV_TKINFO"
	.tkinfo
        /*0018*/ 	.word	0x00000002
        /*0030*/ 	.string	""
        /*0030*/ 	.string	"ptxas"
        /*0030*/ 	.string	"Cuda compilation tools, release 13.0, V13.0.88"
        /*0030*/ 	.string	"Build cuda_13.0.r13.0/compiler.36424714_0"
        /*0030*/ 	.string	"-arch sm_100 "



//--------------------- .note.nv.cuinfo           --------------------------
	.section	.note.nv.cuinfo,"",@"SHT_NOTE"
	.sectionflags	@"SHF_NOTE_NV_CUINFO"
        /*0018*/ 	.short	0x0002
        /*001a*/ 	.short	0x003d
        /*001c*/ 	.short	0x0082
	.zero		2


//--------------------- .nv.info                  --------------------------
	.section	.nv.info,"",@"SHT_CUDA_INFO"
	.align	4


	//----- nvinfo : EIATTR_REGCOUNT
	.align		4
        /*0000*/ 	.byte	0x04, 0x2f
        /*0002*/ 	.short	(.L_17 - .L_16)
	.align		4
.L_16:
        /*0004*/ 	.word	index@(_ZN6caffe212SpaceToBatchEiiiiiiiiiiiiPKfPf)
        /*0008*/ 	.word	0x0000001e


	//----- nvinfo : EIATTR_FRAME_SIZE
	.align		4
.L_17:
        /*000c*/ 	.byte	0x04, 0x11
        /*000e*/ 	.short	(.L_19 - .L_18)
	.align		4
.L_18:
        /*0010*/ 	.word	index@($__internal_3_$__cuda_sm20_rem_u64)
        /*0014*/ 	.word	0x00000000


	//----- nvinfo : EIATTR_FRAME_SIZE
	.align		4
.L_19:
        /*0018*/ 	.byte	0x04, 0x11
        /*001a*/ 	.short	(.L_21 - .L_20)
	.align		4
.L_20:
        /*001c*/ 	.word	index@($__internal_2_$__cuda_sm20_div_u64)
        /*0020*/ 	.word	0x00000000


	//----- nvinfo : EIATTR_FRAME_SIZE
	.align		4
.L_21:
        /*0024*/ 	.byte	0x04, 0x11
        /*0026*/ 	.short	(.L_23 - .L_22)
	.align		4
.L_22:
        /*0028*/ 	.word	index@(_ZN6caffe212SpaceToBatchEiiiiiiiiiiiiPKfPf)
        /*002c*/ 	.word	0x00000000


	//----- nvinfo : EIATTR_REGCOUNT
	.align		4
.L_23:
        /*0030*/ 	.byte	0x04, 0x2f
        /*0032*/ 	.short	(.L_25 - .L_24)
	.align		4
.L_24:
        /*0034*/ 	.word	index@(_ZN6caffe212BatchToSpaceEiiiiiiiiiiiiPKfPf)
        /*0038*/ 	.word	0x0000001c


	//----- nvinfo : EIATTR_FRAME_SIZE
	.align		4
.L_25:
        /*003c*/ 	.byte	0x04, 0x11
        /*003e*/ 	.short	(.L_27 - .L_26)
	.align		4
.L_26:
        /*0040*/ 	.word	index@($__internal_1_$__cuda_sm20_rem_u64)
        /*0044*/ 	.word	0x00000000


	//----- nvinfo : EIATTR_FRAME_SIZE
	.align		4
.L_27:
        /*0048*/ 	.byte	0x04, 0x11
        /*004a*/ 	.short	(.L_29 - .L_28)
	.align		4
.L_28:
        /*004c*/ 	.word	index@($__internal_0_$__cuda_sm20_div_u64)
        /*0050*/ 	.word	0x00000000


	//----- nvinfo : EIATTR_FRAME_SIZE
	.align		4
.L_29:
        /*0054*/ 	.byte	0x04, 0x11
        /*0056*/ 	.short	(.L_31 - .L_30)
	.align		4
.L_30:
        /*0058*/ 	.word	index@(_ZN6caffe212BatchToSpaceEiiiiiiiiiiiiPKfPf)
        /*005c*/ 	.word	0x00000000


	//----- nvinfo : EIATTR_MIN_STACK_SIZE
	.align		4
.L_31:
        /*0060*/ 	.byte	0x04, 0x12
        /*0062*/ 	.short	(.L_33 - .L_32)
	.align		4
.L_32:
        /*0064*/ 	.word	index@(_ZN6caffe212BatchToSpaceEiiiiiiiiiiiiPKfPf)
        /*0068*/ 	.word	0x00000000


	//----- nvinfo : EIATTR_MIN_STACK_SIZE
	.align		4
.L_33:
        /*006c*/ 	.byte	0x04, 0x12
        /*006e*/ 	.short	(.L_35 - .L_34)
	.align		4
.L_34:
        /*0070*/ 	.word	index@(_ZN6caffe212SpaceToBatchEiiiiiiiiiiiiPKfPf)
        /*0074*/ 	.word	0x00000000
.L_35:


//--------------------- .nv.compat                --------------------------
	.section	.nv.compat,"",@"SHT_CUDA_COMPAT_INFO"
	.align	4
        /*0000*/ 	.byte	0x02, 0x09, 0x00, 0x00, 0x02, 0x02, 0x01, 0x00, 0x02, 0x05, 0x05, 0x00, 0x03, 0x07, 0x01, 0x01
        /*0010*/ 	.byte	0x02, 0x03, 0x00, 0x00, 0x02, 0x06, 0x01, 0x00, 0x04, 0x0b, 0x08, 0x00, 0x09, 0x00, 0x00, 0x00
        /*0020*/ 	.byte	0x00, 0x00, 0x00, 0x00


//--------------------- .nv.info._ZN6caffe212BatchToSpaceEiiiiiiiiiiiiPKfPf --------------------------
	.section	.nv.info._ZN6caffe212BatchToSpaceEiiiiiiiiiiiiPKfPf,"",@"SHT_CUDA_INFO"
	.sectionflags	@""
	.align	4


	//----- nvinfo : EIATTR_CUDA_API_VERSION
	.align		4
        /*0000*/ 	.byte	0x04, 0x37
        /*0002*/ 	.short	(.L_37 - .L_36)
.L_36:
        /*0004*/ 	.word	0x00000082


	//----- nvinfo : EIATTR_KPARAM_INFO
	.align		4
.L_37:
        /*0008*/ 	.byte	0x04, 0x17
        /*000a*/ 	.short	(.L_39 - .L_38)
.L_38:
        /*000c*/ 	.word	0x00000000
        /*0010*/ 	.short	0x000d
        /*0012*/ 	.short	0x0038
        /*0014*/ 	.byte	0x00, 0xf0, 0x21, 0x00


	//----- nvinfo : EIATTR_KPARAM_INFO
	.align		4
.L_39:
        /*0018*/ 	.byte	0x04, 0x17
        /*001a*/ 	.short	(.L_41 - .L_40)
.L_40:
        /*001c*/ 	.word	0x00000000
        /*0020*/ 	.short	0x000c
        /*0022*/ 	.short	0x0030
        /*0024*/ 	.byte	0x00, 0xf0, 0x21, 0x00


	//----- nvinfo : EIATTR_KPARAM_INFO
	.align		4
.L_41:
        /*0028*/ 	.byte	0x04, 0x17
        /*002a*/ 	.short	(.L_43 - .L_42)
.L_42:
        /*002c*/ 	.word	0x00000000
        /*0030*/ 	.short	0x000b
        /*0032*/ 	.short	0x002c
        /*0034*/ 	.byte	0x00, 0xf0, 0x11, 0x00


	//----- nvinfo : EIATTR_KPARAM_INFO
	.align		4
.L_43:
        /*0038*/ 	.byte	0x04, 0x17
        /*003a*/ 	.short	(.L_45 - .L_44)
.L_44:
        /*003c*/ 	.word	0x00000000
        /*0040*/ 	.short	0x000a
        /*0042*/ 	.short	0x0028
        /*0044*/ 	.byte	0x00, 0xf0, 0x11, 0x00


	//----- nvinfo : EIATTR_KPARAM_INFO
	.align		4
.L_45:
        /*0048*/ 	.byte	0x04, 0x17
        /*004a*/ 	.short	(.L_47 - .L_46)
.L_46:
        /*004c*/ 	.word	0x00000000
        /*0050*/ 	.short	0x0009
        /*0052*/ 	.short	0x0024
        /*0054*/ 	.byte	0x00, 0xf0, 0x11, 0x00


	//----- nvinfo : EIATTR_KPARAM_INFO
	.align		4
.L_47:
        /*0058*/ 	.byte	0x04, 0x17
        /*005a*/ 	.short	(.L_49 - .L_48)
.L_48:
        /*005c*/ 	.word	0x00000000
        /*0060*/ 	.short	0x0008
        /*0062*/ 	.short	0x0020
        /*0064*/ 	.byte	0x00, 0xf0, 0x11, 0x00


	//----- nvinfo : EIATTR_KPARAM_INFO
	.align		4
.L_49:
        /*0068*/ 	.byte	0x04, 0x17
        /*006a*/ 	.short	(.L_51 - .L_50)
.L_50:
        /*006c*/ 	.word	0x00000000
        /*0070*/ 	.short	0x0007
        /*0072*/ 	.short	0x001c
        /*0074*/ 	.byte	0x00, 0xf0, 0x11, 0x00


	//----- nvinfo : EIATTR_KPARAM_INFO
	.align		4
.L_51:
        /*0078*/ 	.byte	0x04, 0x17
        /*007a*/ 	.short	(.L_53 - .L_52)
.L_52:
        /*007c*/ 	.word	0x00000000
        /*0080*/ 	.short	0x0006
        /*0082*/ 	.short	0x0018
        /*0084*/ 	.byte	0x00, 0xf0, 0x11, 0x00


	//----- nvinfo : EIATTR_KPARAM_INFO
	.align		4
.L_53:
        /*0088*/ 	.byte	0x04, 0x17
        /*008a*/ 	.short	(.L_55 - .L_54)
.L_54:
        /*008c*/ 	.word	0x00000000
        /*0090*/ 	.short	0x0005
        /*0092*/ 	.short	0x0014
        /*0094*/ 	.byte	0x00, 0xf0, 0x11, 0x00


	//----- nvinfo : EIATTR_KPARAM_INFO
	.align		4
.L_55:
        /*0098*/ 	.byte	0x04, 0x17
        /*009a*/ 	.short	(.L_57 - .L_56)
.L_56:
        /*009c*/ 	.word	0x00000000
        /*00a0*/ 	.short	0x0004
        /*00a2*/ 	.short	0x0010
        /*00a4*/ 	.byte	0x00, 0xf0, 0x11, 0x00


	//----- nvinfo : EIATTR_KPARAM_INFO
	.align		4
.L_57:
        /*00a8*/ 	.byte	0x04, 0x17
        /*00aa*/ 	.short	(.L_59 - .L_58)
.L_58:
        /*00ac*/ 	.word	0x00000000
        /*00b0*/ 	.short	0x0003
        /*00b2*/ 	.short	0x000c
        /*00b4*/ 	.byte	0x00, 0xf0, 0x11, 0x00


	//----- nvinfo : EIATTR_KPARAM_INFO
	.align		4
.L_59:
        /*00b8*/ 	.byte	0x04, 0x17
        /*00ba*/ 	.short	(.L_61 - .L_60)
.L_60:
        /*00bc*/ 	.word	0x00000000
        /*00c0*/ 	.short	0x0002
        /*00c2*/ 	.short	0x0008
        /*00c4*/ 	.byte	0x00, 0xf0, 0x11, 0x00


	//----- nvinfo : EIATTR_KPARAM_INFO
	.align		4
.L_61:
        /*00c8*/ 	.byte	0x04, 0x17
        /*00ca*/ 	.short	(.L_63 - .L_62)
.L_62:
        /*00cc*/ 	.word	0x00000000
        /*00d0*/ 	.short	0x0001
        /*00d2*/ 	.short	0x0004
        /*00d4*/ 	.byte	0x00, 0xf0, 0x11, 0x00


	//----- nvinfo : EIATTR_KPARAM_INFO
	.align		4
.L_63:
        /*00d8*/ 	.byte	0x04, 0x17
        /*00da*/ 	.short	(.L_65 - .L_64)
.L_64:
        /*00dc*/ 	.word	0x00000000
        /*00e0*/ 	.short	0x0000
        /*00e2*/ 	.short	0x0000
        /*00e4*/ 	.byte	0x00, 0xf0, 0x11, 0x00


	//----- nvinfo : EIATTR_SPARSE_MMA_MASK
	.align		4
.L_65:
        /*00e8*/ 	.byte	0x03, 0x50
        /*00ea*/ 	.short	0x0000


	//----- nvinfo : EIATTR_MAXREG_COUNT
	.align		4
        /*00ec*/ 	.byte	0x03, 0x1b
        /*00ee*/ 	.short	0x00ff


	//----- nvinfo : EIATTR_MERCURY_ISA_VERSION
	.align		4
        /*00f0*/ 	.byte	0x03, 0x5f
        /*00f2*/ 	.short	0x0101


	//----- nvinfo : EIATTR_VRC_CTA_INIT_COUNT
	.align		4
        /*00f4*/ 	.byte	0x02, 0x4a
	.zero		1
	.zero		1


	//----- nvinfo : EIATTR_EXIT_INSTR_OFFSETS
	.align		4
        /*00f8*/ 	.byte	0x04, 0x1c
        /*00fa*/ 	.short	(.L_67 - .L_66)


	//   ....[0]....
.L_66:
        /*00fc*/ 	.word	0x00000090


	//   ....[1]....
        /*0100*/ 	.word	0x00000cf0


	//----- nvinfo : EIATTR_CRS_STACK_SIZE
	.align		4
.L_67:
        /*0104*/ 	.byte	0x04, 0x1e
        /*0106*/ 	.short	(.L_69 - .L_68)
.L_68:
        /*0108*/ 	.word	0x00000000


	//----- nvinfo : EIATTR_CBANK_PARAM_SIZE
	.align		4
.L_69:
        /*010c*/ 	.byte	0x03, 0x19
        /*010e*/ 	.short	0x0040


	//----- nvinfo : EIATTR_PARAM_CBANK
	.align		4
        /*0110*/ 	.byte	0x04, 0x0a
        /*0112*/ 	.short	(.L_71 - .L_70)
	.align		4
.L_70:
        /*0114*/ 	.word	index@(.nv.constant0._ZN6caffe212BatchToSpaceEiiiiiiiiiiiiPKfPf)
        /*0118*/ 	.short	0x0380
        /*011a*/ 	.short	0x0040


	//----- nvinfo : EIATTR_SW_WAR
	.align		4
.L_71:
        /*011c*/ 	.byte	0x04, 0x36
        /*011e*/ 	.short	(.L_73 - .L_72)
.L_72:
        /*0120*/ 	.word	0x00000008
.L_73:


//--------------------- .nv.info._ZN6caffe212SpaceToBatchEiiiiiiiiiiiiPKfPf --------------------------
	.section	.nv.info._ZN6caffe212SpaceToBatchEiiiiiiiiiiiiPKfPf,"",@"SHT_CUDA_INFO"
	.sectionflags	@""
	.align	4


	//----- nvinfo : EIATTR_CUDA_API_VERSION
	.align		4
        /*0000*/ 	.byte	0x04, 0x37
        /*0002*/ 	.short	(.L_75 - .L_74)
.L_74:
        /*0004*/ 	.word	0x00000082


	//----- nvinfo : EIATTR_KPARAM_INFO
	.align		4
.L_75:
        /*0008*/ 	.byte	0x04, 0x17
        /*000a*/ 	.short	(.L_77 - .L_76)
.L_76:
        /*000c*/ 	.word	0x00000000
        /*0010*/ 	.short	0x000d
        /*0012*/ 	.short	0x0038
        /*0014*/ 	.byte	0x00, 0xf0, 0x21, 0x00


	//----- nvinfo : EIATTR_KPARAM_INFO
	.align		4
.L_77:
        /*0018*/ 	.byte	0x04, 0x17
        /*001a*/ 	.short	(.L_79 - .L_78)
.L_78:
        /*001c*/ 	.word	0x00000000
        /*0020*/ 	.short	0x000c
        /*0022*/ 	.short	0x0030
        /*0024*/ 	.byte	0x00, 0xf0, 0x21, 0x00


	//----- nvinfo : EIATTR_KPARAM_INFO
	.align		4
.L_79:
        /*0028*/ 	.byte	0x04, 0x17
        /*002a*/ 	.short	(.L_81 - .L_80)
.L_80:
        /*002c*/ 	.word	0x00000000
        /*0030*/ 	.short	0x000b
        /*0032*/ 	.short	0x002c
        /*0034*/ 	.byte	0x00, 0xf0, 0x11, 0x00


	//----- nvinfo : EIATTR_KPARAM_INFO
	.align		4
.L_81:
        /*0038*/ 	.byte	0x04, 0x17
        /*003a*/ 	.short	(.L_83 - .L_82)
.L_82:
        /*003c*/ 	.word	0x00000000
        /*0040*/ 	.short	0x000a
        /*0042*/ 	.short	0x0028
        /*0044*/ 	.byte	0x00, 0xf0, 0x11, 0x00


	//----- nvinfo : EIATTR_KPARAM_INFO
	.align		4
.L_83:
        /*0048*/ 	.byte	0x04, 0x17
        /*004a*/ 	.short	(.L_85 - .L_84)
.L_84:
        /*004c*/ 	.word	0x00000000
        /*0050*/ 	.short	0x0009
        /*0052*/ 	.short	0x0024
        /*0054*/ 	.byte	0x00, 0xf0, 0x11, 0x00


	//----- nvinfo : EIATTR_KPARAM_INFO
	.align		4
.L_85:
        /*0058*/ 	.byte	0x04, 0x17
        /*005a*/ 	.short	(.L_87 - .L_86)
.L_86:
        /*005c*/ 	.word	0x00000000
        /*0060*/ 	.short	0x0008
        /*0062*/ 	.short	0x0020
        /*0064*/ 	.byte	0x00, 0xf0, 0x11, 0x00


	//----- nvinfo : EIATTR_KPARAM_INFO
	.align		4
.L_87:
        /*0068*/ 	.byte	0x04, 0x17
        /*006a*/ 	.short	(.L_89 - .L_88)
.L_88:
        /*006c*/ 	.word	0x00000000
        /*0070*/ 	.short	0x0007
        /*0072*/ 	.short	0x001c
        /*0074*/ 	.byte	0x00, 0xf0, 0x11, 0x00


	//----- nvinfo : EIATTR_KPARAM_INFO
	.align		4
.L_89:
        /*0078*/ 	.byte	0x04, 0x17
        /*007a*/ 	.short	(.L_91 - .L_90)
.L_90:
        /*007c*/ 	.word	0x00000000
        /*0080*/ 	.short	0x0006
        /*0082*/ 	.short	0x0018
        /*0084*/ 	.byte	0x00, 0xf0, 0x11, 0x00


	//----- nvinfo : EIATTR_KPARAM_INFO
	.align		4
.L_91:
        /*0088*/ 	.byte	0x04, 0x17
        /*008a*/ 	.short	(.L_93 - .L_92)
.L_92:
        /*008c*/ 	.word	0x00000000
        /*0090*/ 	.short	0x0005
        /*0092*/ 	.short	0x0014
        /*0094*/ 	.byte	0x00, 0xf0, 0x11, 0x00


	//----- nvinfo : EIATTR_KPARAM_INFO
	.align		4
.L_93:
        /*0098*/ 	.byte	0x04, 0x17
        /*009a*/ 	.short	(.L_95 - .L_94)
.L_94:
        /*009c*/ 	.word	0x00000000
        /*00a0*/ 	.short	0x0004
        /*00a2*/ 	.short	0x0010
        /*00a4*/ 	.byte	0x00, 0xf0, 0x11, 0x00


	//----- nvinfo : EIATTR_KPARAM_INFO
	.align		4
.L_95:
        /*00a8*/ 	.byte	0x04, 0x17
        /*00aa*/ 	.short	(.L_97 - .L_96)
.L_96:
        /*00ac*/ 	.word	0x00000000
        /*00b0*/ 	.short	0x0003
        /*00b2*/ 	.short	0x000c
        /*00b4*/ 	.byte	0x00, 0xf0, 0x11, 0x00


	//----- nvinfo : EIATTR_KPARAM_INFO
	.align		4
.L_97:
        /*00b8*/ 	.byte	0x04, 0x17
        /*00ba*/ 	.short	(.L_99 - .L_98)
.L_98:
        /*00bc*/ 	.word	0x00000000
        /*00c0*/ 	.short	0x0002
        /*00c2*/ 	.short	0x0008
        /*00c4*/ 	.byte	0x00, 0xf0, 0x11, 0x00


	//----- nvinfo : EIATTR_KPARAM_INFO
	.align		4
.L_99:
        /*00c8*/ 	.byte	0x04, 0x17
        /*00ca*/ 	.short	(.L_101 - .L_100)
.L_100:
        /*00cc*/ 	.word	0x00000000
        /*00d0*/ 	.short	0x0001
        /*00d2*/ 	.short	0x0004
        /*00d4*/ 	.byte	0x00, 0xf0, 0x11, 0x00


	//----- nvinfo : EIATTR_KPARAM_INFO
	.align		4
.L_101:
        /*00d8*/ 	.byte	0x04, 0x17
        /*00da*/ 	.short	(.L_103 - .L_102)
.L_102:
        /*00dc*/ 	.word	0x00000000
        /*00e0*/ 	.short	0x0000
        /*00e2*/ 	.short	0x0000
        /*00e4*/ 	.byte	0x00, 0xf0, 0x11, 0x00


	//----- nvinfo : EIATTR_SPARSE_MMA_MASK
	.align		4
.L_103:
        /*00e8*/ 	.byte	0x03, 0x50
        /*00ea*/ 	.short	0x0000


	//----- nvinfo : EIATTR_MAXREG_COUNT
	.align		4
        /*00ec*/ 	.byte	0x03, 0x1b
        /*00ee*/ 	.short	0x00ff


	//----- nvinfo : EIATTR_MERCURY_ISA_VERSION
	.align		4
        /*00f0*/ 	.byte	0x03, 0x5f
        /*00f2*/ 	.short	0x0101


	//----- nvinfo : EIATTR_VRC_CTA_INIT_COUNT
	.align		4
        /*00f4*/ 	.byte	0x02, 0x4a
	.zero		1
	.zero		1


	//----- nvinfo : EIATTR_EXIT_INSTR_OFFSETS
	.align		4
        /*00f8*/ 	.byte	0x04, 0x1c
        /*00fa*/ 	.short	(.L_105 - .L_104)


	//   ....[0]....
.L_104:
        /*00fc*/ 	.word	0x00000090


	//   ....[1]....
        /*0100*/ 	.word	0x00000cd0


	//----- nvinfo : EIATTR_CRS_STACK_SIZE
	.align		4
.L_105:
        /*0104*/ 	.byte	0x04, 0x1e
        /*0106*/ 	.short	(.L_107 - .L_106)
.L_106:
        /*0108*/ 	.word	0x00000000


	//----- nvinfo : EIATTR_CBANK_PARAM_SIZE
	.align		4
.L_107:
        /*010c*/ 	.byte	0x03, 0x19
        /*010e*/ 	.short	0x0040


	//----- nvinfo : EIATTR_PARAM_CBANK
	.align		4
        /*0110*/ 	.byte	0x04, 0x0a
        /*0112*/ 	.short	(.L_109 - .L_108)
	.align		4
.L_108:
        /*0114*/ 	.word	index@(.nv.constant0._ZN6caffe212SpaceToBatchEiiiiiiiiiiiiPKfPf)
        /*0118*/ 	.short	0x0380
        /*011a*/ 	.short	0x0040


	//----- nvinfo : EIATTR_SW_WAR
	.align		4
.L_109:
        /*011c*/ 	.byte	0x04, 0x36
        /*011e*/ 	.short	(.L_111 - .L_110)
.L_110:
        /*0120*/ 	.word	0x00000008
.L_111:


//--------------------- .nv.callgraph             --------------------------
	.section	.nv.callgraph,"",@"SHT_CUDA_CALLGRAPH"
	.align	4
	.sectionentsize	8
	.align		4
        /*0000*/ 	.word	0x00000000
	.align		4
        /*0004*/ 	.word	0xffffffff
	.align		4
        /*0008*/ 	.word	0x00000000
	.align		4
        /*000c*/ 	.word	0xfffffffe
	.align		4
        /*0010*/ 	.word	0x00000000
	.align		4
        /*0014*/ 	.word	0xfffffffd
	.align		4
        /*0018*/ 	.word	0x00000000
	.align		4
        /*001c*/ 	.word	0xfffffffc


//--------------------- .nv.constant4             --------------------------
	.section	.nv.constant4,"a",@progbits
	.align	8
	.align		8
.nv.constant4:
        /*0000*/ 	.dword	_ZTVSt9basic_iosIcSt11char_traitsIcEE
	.align		8
        /*0008*/ 	.dword	_ZTTSo
	.align		8
        /*0010*/ 	.dword	_ZTVSt15basic_streambufIcSt11char_traitsIcEE
	.align		8
        /*0018*/ 	.dword	_ZTVNSt7__cxx1115basic_stringbufIcSt11char_traitsIcESaIcEEE
	.align		8
        /*0020*/ 	.dword	_ZTTNSt7__cxx1119basic_ostringstreamIcSt11char_traitsIcESaIcEEE
	.align		8
        /*0028*/ 	.dword	_ZTVN10__cxxabiv119__pointer_type_infoE
	.align		8
        /*0030*/ 	.dword	_ZTVN10__cxxabiv120__function_type_infoE
	.align		8
        /*0038*/ 	.dword	_ZTVN10__cxxabiv117__class_type_infoE
	.align		8
        /*0040*/ 	.dword	_ZTVN10__cxxabiv120__si_class_type_infoE
	.align		8
        /*0048*/ 	.dword	_ZTVN3c105ErrorE
	.align		8
        /*0050*/ 	.dword	_ZTVN3c1020intrusive_ptr_targetE
	.align		8
        /*0058*/ 	.dword	_ZTVN3c1011StorageImplE
	.align		8
        /*0060*/ 	.dword	_ZTVN6caffe28OperatorINS_11CUDAContextEEE
	.align		8
        /*0068*/ 	.dword	_ZTVN6caffe216SpaceBatchOpBaseINS_11CUDAContextEEE
	.align		8
        /*0070*/ 	.dword	_ZTVN6caffe214SpaceToBatchOpINS_11CUDAContextEEE
	.align		8
        /*0078*/ 	.dword	_ZTVN6caffe214BatchToSpaceOpINS_11CUDAContextEEE


//--------------------- .text._ZN6caffe212BatchToSpaceEiiiiiiiiiiiiPKfPf --------------------------
	.section	.text._ZN6caffe212BatchToSpaceEiiiiiiiiiiiiPKfPf,"ax",@progbits
	.align	128
        .global         _ZN6caffe212BatchToSpaceEiiiiiiiiiiiiPKfPf
        .type           _ZN6caffe212BatchToSpaceEiiiiiiiiiiiiPKfPf,@function
        .size           _ZN6caffe212BatchToSpaceEiiiiiiiiiiiiPKfPf,(.L_x_16 - _ZN6caffe212BatchToSpaceEiiiiiiiiiiiiPKfPf)
        .other          _ZN6caffe212BatchToSpaceEiiiiiiiiiiiiPKfPf,@"STO_CUDA_ENTRY STV_DEFAULT"
_ZN6caffe212BatchToSpaceEiiiiiiiiiiiiPKfPf:
.text._ZN6caffe212BatchToSpaceEiiiiiiiiiiiiPKfPf:
[----:B------:R-:W-:Y:S01]  /*0000*/  LDC R1, c[0x0][0x37c] ;  /* 0x0000df00ff017b82 */ /* 0x000fe20000000800 */
[----:B------:R-:W0:Y:S01]  /*0010*/  S2R R7, SR_CTAID.X ;  /* 0x0000000000077919 */ /* 0x000e220000002500 */
[----:B------:R-:W0:Y:S01]  /*0020*/  LDCU UR6, c[0x0][0x360] ;  /* 0x00006c00ff0677ac */ /* 0x000e220008000800 */
[----:B------:R-:W0:Y:S01]  /*0030*/  S2R R0, SR_TID.X ;  /* 0x0000000000007919 */ /* 0x000e220000002100 */
[----:B------:R-:W1:Y:S02]  /*0040*/  LDCU UR4, c[0x0][0x380] ;  /* 0x00007000ff0477ac */ /* 0x000e640008000800 */
[----:B-1----:R-:W-:Y:S01]  /*0050*/  USHF.R.S32.HI UR7, URZ, 0x1f, UR4 ;  /* 0x0000001fff077899 */ /* 0x002fe20008011404 */
[----:B0-----:R-:W-:-:S05]  /*0060*/  IMAD R7, R7, UR6, R0 ;  /* 0x0000000607077c24 */ /* 0x001fca000f8e0200 */
[----:B------:R-:W-:-:S04]  /*0070*/  ISETP.GE.U32.AND P0, PT, R7, UR4, PT ;  /* 0x0000000407007c0c */ /* 0x000fc8000bf06070 */
[----:B------:R-:W-:-:S13]  /*0080*/  ISETP.GE.U32.AND.EX P0, PT, RZ, UR7, PT, P0 ;  /* 0x00000007ff007c0c */ /* 0x000fda000bf06100 */
[----:B------:R-:W-:Y:S05]  /*0090*/  @P0 EXIT ;  /* 0x000000000000094d */ /* 0x000fea0003800000 */
[----:B------:R-:W0:Y:S01]  /*00a0*/  LDC R0, c[0x0][0x39c] ;  /* 0x0000e700ff007b82 */ /* 0x000e220000000800 */
[----:B------:R-:W1:Y:S01]  /*00b0*/  LDCU UR5, c[0x0][0x3a0] ;  /* 0x00007400ff0577ac */ /* 0x000e620008000800 */
[----:B------:R-:W-:Y:S01]  /*00c0*/  BSSY.RECONVERGENT B0, `(.L_x_0) ;  /* 0x00000c2000007945 */ /* 0x000fe20003800200 */
[----:B------:R-:W-:Y:S01]  /*00d0*/  IMAD.MOV.U32 R8, RZ, RZ, RZ ;  /* 0x000000ffff087224 */ /* 0x000fe200078e00ff */
[----:B------:R-:W2:Y:S04]  /*00e0*/  LDCU UR4, c[0x0][0x370] ;  /* 0x00006e00ff0477ac */ /* 0x000ea80008000800 */
[----:B------:R-:W3:Y:S01]  /*00f0*/  LDC R4, c[0x0][0x398] ;  /* 0x0000e600ff047b82 */ /* 0x000ee20000000800 */
[----:B------:R-:W4:Y:S01]  /*0100*/  LDCU.64 UR8, c[0x0][0x358] ;  /* 0x00006b00ff0877ac */ /* 0x000f220008000a00 */
[----:B------:R-:W0:Y:S06]  /*0110*/  LDCU UR13, c[0x0][0x3a0] ;  /* 0x00007400ff0d77ac */ /* 0x000e2c0008000800 */
[----:B------:R-:W0:Y:S01]  /*0120*/  LDC R5, c[0x0][0x384] ;  /* 0x0000e100ff057b82 */ /* 0x000e220000000800 */
[----:B------:R-:W0:Y:S01]  /*0130*/  LDCU UR16, c[0x0][0x380] ;  /* 0x00007000ff1077ac */ /* 0x000e220008000800 */
[----:B------:R-:W0:Y:S06]  /*0140*/  LDCU UR10, c[0x0][0x3a8] ;  /* 0x00007500ff0a77ac */ /* 0x000e2c0008000800 */
[----:B------:R-:W0:Y:S01]  /*0150*/  LDC R6, c[0x0][0x3ac] ;  /* 0x0000eb00ff067b82 */ /* 0x000e220000000800 */
[----:B------:R-:W0:Y:S01]  /*0160*/  LDCU UR11, c[0x0][0x3a4] ;  /* 0x00007480ff0b77ac */ /* 0x000e220008000800 */
[----:B------:R-:W0:Y:S01]  /*0170*/  LDCU UR12, c[0x0][0x388] ;  /* 0x00007100ff0c77ac */ /* 0x000e220008000800 */
[----:B------:R-:W0:Y:S01]  /*0180*/  LDCU.64 UR14, c[0x0][0x3b0] ;  /* 0x00007600ff0e77ac */ /* 0x000e220008000a00 */
[----:B-1----:R-:W-:-:S02]  /*0190*/  USHF.R.S32.HI UR5, URZ, 0x1f, UR5 ;  /* 0x0000001fff057899 */ /* 0x002fc40008011405 */
[----:B--2-4-:R-:W-:-:S12]  /*01a0*/  UIMAD UR6, UR6, UR4, URZ ;  /* 0x00000004060672a4 */ /* 0x014fd8000f8e02ff */
.L_x_6:
[----:B0-----:R-:W-:Y:S01]  /*01b0*/  LOP3.LUT R2, R8, UR5, RZ, 0xfc, !PT ;  /* 0x0000000508027c12 */ /* 0x001fe2000f8efcff */
[----:B------:R-:W-:Y:S03]  /*01c0*/  BSSY.RECONVERGENT B1, `(.L_x_1) ;  /* 0x000001d000017945 */ /* 0x000fe60003800200 */
[----:B------:R-:W-:-:S13]  /*01d0*/  ISETP.NE.U32.AND P0, PT, R2, RZ, PT ;  /* 0x000000ff0200720c */ /* 0x000fda0003f05070 */
[----:B------:R-:W-:Y:S05]  /*01e0*/  @!P0 BRA `(.L_x_2) ;  /* 0x0000000000148947 */ /* 0x000fea0003800000 */
[----:B------:R-:W-:-:S07]  /*01f0*/  MOV R2, 0x210 ;  /* 0x0000021000027802 */ /* 0x000fce0000000f00 */
[----:B0--3--:R-:W-:Y:S05]  /*0200*/  CALL.REL.NOINC `($__internal_0_$__cuda_sm20_div_u64) ;  /* 0x0000000800bc7944 */ /* 0x009fea0003c00000 */
[----:B------:R-:W-:-:S07]  /*0210*/  MOV R10, 0x230 ;  /* 0x00000230000a7802 */ /* 0x000fce0000000f00 */
[----:B------:R-:W-:Y:S05]  /*0220*/  CALL.REL.NOINC `($__internal_1_$__cuda_sm20_rem_u64) ;  /* 0x0000000c00b07944 */ /* 0x000fea0003c00000 */
[----:B------:R-:W-:Y:S05]  /*0230*/  BRA `(.L_x_3) ;  /* 0x0000000000547947 */ /* 0x000fea0003800000 */
.L_x_2:
[----:B0-----:R-:W0:Y:S08]  /*0240*/  I2F.U32.RP R9, UR13 ;  /* 0x0000000d00097d06 */ /* 0x001e300008209000 */
[----:B0-----:R-:W0:Y:S02]  /*0250*/  MUFU.RCP R9, R9 ;  /* 0x0000000900097308 */ /* 0x001e240000001000 */
[----:B0-----:R-:W-:-:S06]  /*0260*/  VIADD R2, R9, 0xffffffe ;  /* 0x0ffffffe09027836 */ /* 0x001fcc0000000000 */
[----:B------:R0:W1:Y:S02]  /*0270*/  F2I.FTZ.U32.TRUNC.NTZ R3, R2 ;  /* 0x0000000200037305 */ /* 0x000064000021f000 */
[----:B0-----:R-:W-:Y:S02]  /*0280*/  HFMA2 R2, -RZ, RZ, 0, 0 ;  /* 0x00000000ff027431 */ /* 0x001fe400000001ff */
[----:B-1----:R-:W-:-:S04]  /*0290*/  IMAD.MOV R11, RZ, RZ, -R3 ;  /* 0x000000ffff0b7224 */ /* 0x002fc800078e0a03 */
[----:B------:R-:W-:-:S04]  /*02a0*/  IMAD R11, R11, UR13, RZ ;  /* 0x0000000d0b0b7c24 */ /* 0x000fc8000f8e02ff */
[----:B------:R-:W-:Y:S01]  /*02b0*/  IMAD.HI.U32 R10, R3, R11, R2 ;  /* 0x0000000b030a7227 */ /* 0x000fe200078e0002 */
[----:B------:R-:W-:-:S05]  /*02c0*/  LOP3.LUT R2, RZ, UR13, RZ, 0x33, !PT ;  /* 0x0000000dff027c12 */ /* 0x000fca000f8e33ff */
[----:B------:R-:W-:-:S04]  /*02d0*/  IMAD.HI.U32 R10, R10, R7, RZ ;  /* 0x000000070a0a7227 */ /* 0x000fc800078e00ff */
[----:B------:R-:W-:-:S04]  /*02e0*/  IMAD.MOV R12, RZ, RZ, -R10 ;  /* 0x000000ffff0c7224 */ /* 0x000fc800078e0a0a */
[----:B------:R-:W-:-:S05]  /*02f0*/  IMAD R19, R12, UR13, R7 ;  /* 0x0000000d0c137c24 */ /* 0x000fca000f8e0207 */
[----:B------:R-:W-:-:S13]  /*0300*/  ISETP.GE.U32.AND P0, PT, R19, UR13, PT ;  /* 0x0000000d13007c0c */ /* 0x000fda000bf06070 */
[----:B------:R-:W-:Y:S02]  /*0310*/  @P0 VIADD R19, R19, -UR13 ;  /* 0x8000000d13130c36 */ /* 0x000fe40008000000 */
[----:B------:R-:W-:Y:S01]  /*0320*/  @P0 VIADD R10, R10, 0x1 ;  /* 0x000000010a0a0836 */ /* 0x000fe20000000000 */
[----:B------:R-:W-:Y:S02]  /*0330*/  ISETP.NE.U32.AND P0, PT, RZ, UR13, PT ;  /* 0x0000000dff007c0c */ /* 0x000fe4000bf05070 */
[----:B------:R-:W-:-:S13]  /*0340*/  ISETP.GE.U32.AND P1, PT, R19, UR13, PT ;  /* 0x0000000d13007c0c */ /* 0x000fda000bf26070 */
[----:B------:R-:W-:Y:S01]  /*0350*/  @P1 VIADD R19, R19, -UR13 ;  /* 0x8000000d13131c36 */ /* 0x000fe20008000000 */
[----:B------:R-:W-:-:S04]  /*0360*/  @P1 IADD3 R10, PT, PT, R10, 0x1, RZ ;  /* 0x000000010a0a1810 */ /* 0x000fc80007ffe0ff */
[C---:B------:R-:W-:Y:S02]  /*0370*/  SEL R17, R2.reuse, R10, !P0 ;  /* 0x0000000a02117207 */ /* 0x040fe40004000000 */
[----:B------:R-:W-:-:S07]  /*0380*/  SEL R19, R2, R19, !P0 ;  /* 0x0000001302137207 */ /* 0x000fce0004000000 */
.L_x_3:
[----:B------:R-:W-:Y:S05]  /*0390*/  BSYNC.RECONVERGENT B1 ;  /* 0x0000000000017941 */ /* 0x000fea0003800200 */
.L_x_1:
[----:B------:R-:W-:Y:S01]  /*03a0*/  IABS R18, R0 ;  /* 0x0000000000127213 */ /* 0x000fe20000000000 */
[----:B------:R-:W-:Y:S01]  /*03b0*/  IMAD R19, R19, R6, -UR11 ;  /* 0x8000000b13137e24 */ /* 0x000fe2000f8e0206 */
[----:B------:R-:W-:Y:S01]  /*03c0*/  IABS R21, R17 ;  /* 0x0000001100157213 */ /* 0x000fe20000000000 */
[----:B------:R-:W-:Y:S01]  /*03d0*/  BSSY.RECONVERGENT B1, `(.L_x_4) ;  /* 0x000008b000017945 */ /* 0x000fe20003800200 */
[----:B------:R-:W0:Y:S01]  /*03e0*/  I2F.RP R9, R18 ;  /* 0x0000001200097306 */ /* 0x000e220000209400 */
[----:B---3--:R-:W-:Y:S02]  /*03f0*/  IABS R10, R4 ;  /* 0x00000004000a7213 */ /* 0x008fe40000000000 */
[----:B------:R-:W-:Y:S02]  /*0400*/  ISETP.NE.AND P3, PT, R0, RZ, PT ;  /* 0x000000ff0000720c */ /* 0x000fe40003f65270 */
[----:B------:R-:W-:Y:S02]  /*0410*/  LOP3.LUT R20, RZ, R0, RZ, 0x33, !PT ;  /* 0x00000000ff147212 */ /* 0x000fe400078e33ff */
[----:B------:R-:W-:-:S02]  /*0420*/  IABS R22, R6 ;  /* 0x0000000600167213 */ /* 0x000fc40000000000 */
[----:B------:R-:W-:Y:S02]  /*0430*/  ISETP.GE.AND P6, PT, R17, RZ, PT ;  /* 0x000000ff1100720c */ /* 0x000fe40003fc6270 */
[----:B------:R-:W1:Y:S08]  /*0440*/  I2F.RP R23, R22 ;  /* 0x0000001600177306 */ /* 0x000e700000209400 */
[----:B0-----:R-:W0:Y:S08]  /*0450*/  MUFU.RCP R9, R9 ;  /* 0x0000000900097308 */ /* 0x001e300000001000 */
[----:B-1----:R-:W-:Y:S01]  /*0460*/  MUFU.RCP R23, R23 ;  /* 0x0000001700177308 */ /* 0x002fe20000001000 */
[----:B0-----:R-:W-:Y:S01]  /*0470*/  VIADD R2, R9, 0xffffffe ;  /* 0x0ffffffe09027836 */ /* 0x001fe20000000000 */
[----:B------:R-:W-:-:S06]  /*0480*/  LOP3.LUT R9, R17, R0, RZ, 0x3c, !PT ;  /* 0x0000000011097212 */ /* 0x000fcc00078e3cff */
[----:B------:R0:W1:Y:S01]  /*0490*/  F2I.FTZ.U32.TRUNC.NTZ R3, R2 ;  /* 0x0000000200037305 */ /* 0x000062000021f000 */
[----:B------:R-:W-:Y:S02]  /*04a0*/  ISETP.GE.AND P2, PT, R9, RZ, PT ;  /* 0x000000ff0900720c */ /* 0x000fe40003f46270 */
[----:B------:R-:W-:Y:S02]  /*04b0*/  IABS R9, R5 ;  /* 0x0000000500097213 */ /* 0x000fe40000000000 */
[----:B0-----:R-:W-:Y:S01]  /*04c0*/  MOV R2, RZ ;  /* 0x000000ff00027202 */ /* 0x001fe20000000f00 */
[----:B-1----:R-:W-:-:S04]  /*04d0*/  IMAD.MOV R11, RZ, RZ, -R3 ;  /* 0x000000ffff0b7224 */ /* 0x002fc800078e0a03 */
[----:B------:R-:W-:-:S04]  /*04e0*/  IMAD R11, R11, R18, RZ ;  /* 0x000000120b0b7224 */ /* 0x000fc800078e02ff */
[----:B------:R-:W-:Y:S02]  /*04f0*/  IMAD.HI.U32 R3, R3, R11, R2 ;  /* 0x0000000b03037227 */ /* 0x000fe400078e0002 */
[----:B------:R-:W0:Y:S04]  /*0500*/  I2F.RP R11, R10 ;  /* 0x0000000a000b7306 */ /* 0x000e280000209400 */
[----:B------:R-:W-:-:S04]  /*0510*/  IMAD.HI.U32 R2, R3, R21, RZ ;  /* 0x0000001503027227 */ /* 0x000fc800078e00ff */
[----:B------:R-:W-:-:S04]  /*0520*/  IMAD.MOV R3, RZ, RZ, -R2 ;  /* 0x000000ffff037224 */ /* 0x000fc800078e0a02 */
[C---:B------:R-:W-:Y:S01]  /*0530*/  IMAD R21, R18.reuse, R3, R21 ;  /* 0x0000000312157224 */ /* 0x040fe200078e0215 */
[----:B0-----:R-:W0:Y:S04]  /*0540*/  MUFU.RCP R11, R11 ;  /* 0x0000000b000b7308 */ /* 0x001e280000001000 */
[----:B------:R-:W-:-:S13]  /*0550*/  ISETP.GT.U32.AND P1, PT, R18, R21, PT ;  /* 0x000000151200720c */ /* 0x000fda0003f24070 */
[----:B------:R-:W-:Y:S01]  /*0560*/  @!P1 IMAD.IADD R21, R21, 0x1, -R18 ;  /* 0x0000000115159824 */ /* 0x000fe200078e0a12 */
[----:B------:R-:W-:Y:S01]  /*0570*/  @!P1 IADD3 R2, PT, PT, R2, 0x1, RZ ;  /* 0x0000000102029810 */ /* 0x000fe20007ffe0ff */
[----:B0-----:R-:W-:-:S03]  /*0580*/  VIADD R3, R11, 0xffffffe ;  /* 0x0ffffffe0b037836 */ /* 0x001fc60000000000 */
[C---:B------:R-:W-:Y:S02]  /*0590*/  ISETP.GE.U32.AND P0, PT, R21.reuse, R18, PT ;  /* 0x000000121500720c */ /* 0x040fe40003f06070 */
[----:B------:R-:W-:Y:S01]  /*05a0*/  ISETP.GT.U32.AND P5, PT, R18, R21, PT ;  /* 0x000000151200720c */ /* 0x000fe20003fa4070 */
[----:B------:R-:W0:Y:S01]  /*05b0*/  F2I.FTZ.U32.TRUNC.NTZ R3, R3 ;  /* 0x0000000300037305 */ /* 0x000e22000021f000 */
[----:B------:R-:W-:-:S05]  /*05c0*/  IMAD.IADD R18, R21, 0x1, -R18 ;  /* 0x0000000115127824 */ /* 0x000fca00078e0a12 */
[----:B------:R-:W-:Y:S02]  /*05d0*/  SEL R21, R18, R21, !P5 ;  /* 0x0000001512157207 */ /* 0x000fe40006800000 */
[----:B------:R-:W1:Y:S02]  /*05e0*/  LDC R18, c[0x0][0x390] ;  /* 0x0000e400ff127b82 */ /* 0x000e640000000800 */
[----:B------:R-:W-:Y:S01]  /*05f0*/  @P0 VIADD R2, R2, 0x1 ;  /* 0x0000000102020836 */ /* 0x000fe20000000000 */
[----:B------:R-:W-:-:S03]  /*0600*/  @!P6 IADD3 R21, PT, PT, -R21, RZ, RZ ;  /* 0x000000ff1515e210 */ /* 0x000fc60007ffe1ff */
[----:B------:R-:W-:Y:S02]  /*0610*/  @!P2 IMAD.MOV R2, RZ, RZ, -R2 ;  /* 0x000000ffff02a224 */ /* 0x000fe400078e0a02 */
[----:B0-----:R-:W-:-:S03]  /*0620*/  IMAD.MOV R13, RZ, RZ, -R3 ;  /* 0x000000ffff0d7224 */ /* 0x001fc600078e0a03 */
[----:B------:R-:W-:Y:S01]  /*0630*/  SEL R11, R20, R2, !P3 ;  /* 0x00000002140b7207 */ /* 0x000fe20005800000 */
[----:B------:R-:W-:Y:S02]  /*0640*/  HFMA2 R2, -RZ, RZ, 0, 0 ;  /* 0x00000000ff027431 */ /* 0x000fe400000001ff */
[----:B------:R-:W-:Y:S01]  /*0650*/  IMAD R13, R13, R10, RZ ;  /* 0x0000000a0d0d7224 */ /* 0x000fe200078e02ff */
[----:B------:R-:W-:Y:S02]  /*0660*/  IABS R15, R11 ;  /* 0x0000000b000f7213 */ /* 0x000fe40000000000 */
[----:B------:R-:W-:-:S04]  /*0670*/  LOP3.LUT R12, R11, R4, RZ, 0x3c, !PT ;  /* 0x000000040b0c7212 */ /* 0x000fc800078e3cff */
[----:B------:R-:W-:Y:S01]  /*0680*/  ISETP.GE.AND P2, PT, R12, RZ, PT ;  /* 0x000000ff0c00720c */ /* 0x000fe20003f46270 */
[----:B------:R-:W-:Y:S01]  /*0690*/  IMAD.HI.U32 R2, R3, R13, R2 ;  /* 0x0000000d03027227 */ /* 0x000fe200078e0002 */
[----:B------:R-:W-:Y:S01]  /*06a0*/  LOP3.LUT R12, RZ, R4, RZ, 0x33, !PT ;  /* 0x00000004ff0c7212 */ /* 0x000fe200078e33ff */
        /* <DEDUP_REMOVED lines=8> */
[----:B0-----:R-:W-:Y:S01]  /*0730*/  VIADD R3, R13, 0xffffffe ;  /* 0x0ffffffe0d037836 */ /* 0x001fe20000000000 */
[----:B------:R-:W-:Y:S02]  /*0740*/  ISETP.NE.AND P1, PT, R4, RZ, PT ;  /* 0x000000ff0400720c */ /* 0x000fe40003f25270 */
[----:B------:R-:W-:-:S03]  /*0750*/  ISETP.GE.U32.AND P0, PT, R15, R10, PT ;  /* 0x0000000a0f00720c */ /* 0x000fc60003f06070 */
[----:B------:R-:W0:Y:S10]  /*0760*/  F2I.FTZ.U32.TRUNC.NTZ R3, R3 ;  /* 0x0000000300037305 */ /* 0x000e34000021f000 */
[----:B------:R-:W-:-:S04]  /*0770*/  @P0 VIADD R2, R2, 0x1 ;  /* 0x0000000102020836 */ /* 0x000fc80000000000 */
[----:B------:R-:W-:Y:S02]  /*0780*/  @!P2 IMAD.MOV R2, RZ, RZ, -R2 ;  /* 0x000000ffff02a224 */ /* 0x000fe400078e0a02 */
[----:B0-----:R-:W-:-:S03]  /*0790*/  IMAD.MOV R16, RZ, RZ, -R3 ;  /* 0x000000ffff107224 */ /* 0x001fc600078e0a03 */
[----:B------:R-:W-:Y:S01]  /*07a0*/  SEL R14, R12, R2, !P1 ;  /* 0x000000020c0e7207 */ /* 0x000fe20004800000 */
[----:B------:R-:W-:Y:S01]  /*07b0*/  IMAD R13, R16, R9, RZ ;  /* 0x00000009100d7224 */ /* 0x000fe200078e02ff */
[----:B------:R-:W-:Y:S02]  /*07c0*/  MOV R2, RZ ;  /* 0x000000ff00027202 */ /* 0x000fe40000000f00 */
[----:B------:R-:W-:-:S03]  /*07d0*/  IABS R16, R14 ;  /* 0x0000000e00107213 */ /* 0x000fc60000000000 */
[----:B------:R-:W-:Y:S01]  /*07e0*/  IMAD.HI.U32 R2, R3, R13, R2 ;  /* 0x0000000d03027227 */ /* 0x000fe200078e0002 */
[----:B------:R-:W-:-:S04]  /*07f0*/  LOP3.LUT R13, R14, R5, RZ, 0x3c, !PT ;  /* 0x000000050e0d7212 */ /* 0x000fc800078e3cff */
[----:B------:R-:W-:Y:S01]  /*0800*/  ISETP.GE.AND P4, PT, R13, RZ, PT ;  /* 0x000000ff0d00720c */ /* 0x000fe20003f86270 */
[----:B------:R-:W-:Y:S01]  /*0810*/  IMAD.HI.U32 R2, R2, R16, RZ ;  /* 0x0000001002027227 */ /* 0x000fe200078e00ff */
[----:B------:R-:W-:-:S03]  /*0820*/  LOP3.LUT R13, RZ, R5, RZ, 0x33, !PT ;  /* 0x00000005ff0d7212 */ /* 0x000fc600078e33ff */
[----:B------:R-:W-:-:S04]  /*0830*/  IMAD.MOV R3, RZ, RZ, -R2 ;  /* 0x000000ffff037224 */ /* 0x000fc800078e0a02 */
[----:B------:R-:W-:Y:S02]  /*0840*/  IMAD R16, R9, R3, R16 ;  /* 0x0000000309107224 */ /* 0x000fe400078e0210 */
[----:B------:R-:W-:-:S03]  /*0850*/  VIADD R3, R23, 0xffffffe ;  /* 0x0ffffffe17037836 */ /* 0x000fc60000000000 */
[----:B------:R-:W-:-:S03]  /*0860*/  ISETP.GT.U32.AND P2, PT, R9, R16, PT ;  /* 0x000000100900720c */ /* 0x000fc60003f44070 */
[----:B------:R-:W0:Y:S10]  /*0870*/  F2I.FTZ.U32.TRUNC.NTZ R3, R3 ;  /* 0x0000000300037305 */ /* 0x000e34000021f000 */
[----:B------:R-:W-:Y:S01]  /*0880*/  @!P2 IMAD.IADD R16, R16, 0x1, -R9 ;  /* 0x000000011010a824 */ /* 0x000fe200078e0a09 */
[----:B------:R-:W-:-:S02]  /*0890*/  @!P2 IADD3 R2, PT, PT, R2, 0x1, RZ ;  /* 0x000000010202a810 */ /* 0x000fc40007ffe0ff */
[----:B------:R-:W-:Y:S02]  /*08a0*/  ISETP.NE.AND P2, PT, R5, RZ, PT ;  /* 0x000000ff0500720c */ /* 0x000fe40003f45270 */
[----:B------:R-:W-:Y:S01]  /*08b0*/  ISETP.GE.U32.AND P0, PT, R16, R9, PT ;  /* 0x000000091000720c */ /* 0x000fe20003f06070 */
[----:B0-----:R-:W-:-:S04]  /*08c0*/  IMAD.MOV R25, RZ, RZ, -R3 ;  /* 0x000000ffff197224 */ /* 0x001fc800078e0a03 */
[----:B------:R-:W-:-:S08]  /*08d0*/  IMAD R25, R25, R22, RZ ;  /* 0x0000001619197224 */ /* 0x000fd000078e02ff */
[----:B------:R-:W-:-:S04]  /*08e0*/  @P0 VIADD R2, R2, 0x1 ;  /* 0x0000000102020836 */ /* 0x000fc80000000000 */
[----:B------:R-:W-:-:S05]  /*08f0*/  @!P4 IMAD.MOV R2, RZ, RZ, -R2 ;  /* 0x000000ffff02c224 */ /* 0x000fca00078e0a02 */
[----:B------:R-:W-:Y:S01]  /*0900*/  SEL R23, R13, R2, !P2 ;  /* 0x000000020d177207 */ /* 0x000fe20005000000 */
[----:B------:R-:W-:-:S03]  /*0910*/  HFMA2 R2, -RZ, RZ, 0, 0 ;  /* 0x00000000ff027431 */ /* 0x000fc600000001ff */
[C---:B------:R-:W-:Y:S02]  /*0920*/  LOP3.LUT R17, R23.reuse, R6, RZ, 0x3c, !PT ;  /* 0x0000000617117212 */ /* 0x040fe400078e3cff */
[----:B------:R-:W-:Y:S02]  /*0930*/  ISETP.GE.AND P5, PT, R23, RZ, PT ;  /* 0x000000ff1700720c */ /* 0x000fe40003fa6270 */
[----:B------:R-:W-:Y:S02]  /*0940*/  ISETP.GE.AND P6, PT, R17, RZ, PT ;  /* 0x000000ff1100720c */ /* 0x000fe40003fc6270 */
[----:B------:R-:W0:Y:S01]  /*0950*/  LDC R17, c[0x0][0x38c] ;  /* 0x0000e300ff117b82 */ /* 0x000e220000000800 */
[----:B------:R-:W-:Y:S01]  /*0960*/  IMAD.HI.U32 R2, R3, R25, R2 ;  /* 0x0000001903027227 */ /* 0x000fe200078e0002 */
[----:B------:R-:W-:Y:S02]  /*0970*/  IABS R3, R23 ;  /* 0x0000001700037213 */ /* 0x000fe40000000000 */
[----:B------:R-:W-:-:S03]  /*0980*/  SEL R23, R20, R21, !P3 ;  /* 0x0000001514177207 */ /* 0x000fc60005800000 */
[----:B------:R-:W-:-:S04]  /*0990*/  IMAD.HI.U32 R2, R2, R3, RZ ;  /* 0x0000000302027227 */ /* 0x000fc800078e00ff */
[----:B------:R-:W-:Y:S02]  /*09a0*/  IMAD.MOV R24, RZ, RZ, -R2 ;  /* 0x000000ffff187224 */ /* 0x000fe400078e0a02 */
[----:B------:R-:W-:Y:S02]  /*09b0*/  IMAD R23, R23, R6, -UR10 ;  /* 0x8000000a17177e24 */ /* 0x000fe4000f8e0206 */
[----:B------:R-:W-:-:S05]  /*09c0*/  IMAD R3, R22, R24, R3 ;  /* 0x0000001816037224 */ /* 0x000fca00078e0203 */
[----:B------:R-:W-:-:S13]  /*09d0*/  ISETP.GT.U32.AND P0, PT, R22, R3, PT ;  /* 0x000000031600720c */ /* 0x000fda0003f04070 */
[----:B------:R-:W-:Y:S02]  /*09e0*/  @!P0 IMAD.IADD R3, R3, 0x1, -R22 ;  /* 0x0000000103038824 */ /* 0x000fe400078e0a16 */
[----:B------:R-:W-:-:S03]  /*09f0*/  @!P0 VIADD R2, R2, 0x1 ;  /* 0x0000000102028836 */ /* 0x000fc60000000000 */
[C---:B------:R-:W-:Y:S02]  /*0a00*/  ISETP.GE.U32.AND P4, PT, R3.reuse, R22, PT ;  /* 0x000000160300720c */ /* 0x040fe40003f86070 */
[----:B------:R-:W-:Y:S01]  /*0a10*/  ISETP.GT.U32.AND P0, PT, R22, R3, PT ;  /* 0x000000031600720c */ /* 0x000fe20003f04070 */
[----:B------:R-:W-:-:S05]  /*0a20*/  IMAD.IADD R22, R3, 0x1, -R22 ;  /* 0x0000000103167824 */ /* 0x000fca00078e0a16 */
[----:B------:R-:W-:Y:S02]  /*0a30*/  SEL R3, R22, R3, !P0 ;  /* 0x0000000316037207 */ /* 0x000fe40004000000 */
[----:B------:R-:W-:-:S03]  /*0a40*/  ISETP.NE.AND P0, PT, R6, RZ, PT ;  /* 0x000000ff0600720c */ /* 0x000fc60003f05270 */
[----:B------:R-:W-:Y:S02]  /*0a50*/  @P4 VIADD R2, R2, 0x1 ;  /* 0x0000000102024836 */ /* 0x000fe40000000000 */
[----:B------:R-:W-:-:S03]  /*0a60*/  @!P5 IMAD.MOV R3, RZ, RZ, -R3 ;  /* 0x000000ffff03d224 */ /* 0x000fc600078e0a03 */
[----:B------:R-:W-:Y:S02]  /*0a70*/  MOV R21, R2 ;  /* 0x0000000200157202 */ /* 0x000fe40000000f00 */
[----:B------:R-:W-:-:S03]  /*0a80*/  LOP3.LUT R2, RZ, R6, RZ, 0x33, !PT ;  /* 0x00000006ff027212 */ /* 0x000fc600078e33ff */
[----:B------:R-:W-:Y:S01]  /*0a90*/  @!P6 IMAD.MOV R21, RZ, RZ, -R21 ;  /* 0x000000ffff15e224 */ /* 0x000fe200078e0a15 */
[----:B------:R-:W-:-:S04]  /*0aa0*/  SEL R22, R2, R3, !P0 ;  /* 0x0000000302167207 */ /* 0x000fc80004000000 */
[----:B------:R-:W-:Y:S01]  /*0ab0*/  SEL R20, R2, R21, !P0 ;  /* 0x0000001502147207 */ /* 0x000fe20004000000 */
[----:B------:R-:W-:-:S03]  /*0ac0*/  IMAD.IADD R19, R22, 0x1, R19 ;  /* 0x0000000116137824 */ /* 0x000fc600078e0213 */
[----:B------:R-:W-:-:S04]  /*0ad0*/  IADD3 R20, PT, PT, R20, R23, RZ ;  /* 0x0000001714147210 */ /* 0x000fc80007ffe0ff */
[C---:B------:R-:W-:Y:S02]  /*0ae0*/  LOP3.LUT R2, R20.reuse, R19, RZ, 0xfc, !PT ;  /* 0x0000001314027212 */ /* 0x040fe400078efcff */
[----:B0-----:R-:W-:-:S04]  /*0af0*/  ISETP.GE.AND P0, PT, R20, R17, PT ;  /* 0x000000111400720c */ /* 0x001fc80003f06270 */
[----:B------:R-:W-:-:S04]  /*0b00*/  ISETP.GT.AND P0, PT, R2, -0x1, !P0 ;  /* 0xffffffff0200780c */ /* 0x000fc80004704270 */
[----:B-1----:R-:W-:-:S13]  /*0b10*/  ISETP.LT.AND P0, PT, R19, R18, P0 ;  /* 0x000000121300720c */ /* 0x002fda0000701270 */
[----:B------:R-:W-:Y:S05]  /*0b20*/  @!P0 BRA `(.L_x_5) ;  /* 0x0000000000548947 */ /* 0x000fea0003800000 */
[----:B------:R-:W-:-:S04]  /*0b30*/  LEA R2, P0, R7, UR14, 0x2 ;  /* 0x0000000e07027c11 */ /* 0x000fc8000f8010ff */
[----:B------:R-:W-:-:S05]  /*0b40*/  LEA.HI.X R3, R7, UR15, R8, 0x2, P0 ;  /* 0x0000000f07037c11 */ /* 0x000fca00080f1408 */
[----:B------:R-:W2:Y:S01]  /*0b50*/  LDG.E R2, desc[UR8][R2.64] ;  /* 0x0000000802027981 */ /* 0x000ea2000c1e1900 */
[----:B------:R-:W-:Y:S02]  /*0b60*/  ISETP.GE.AND P3, PT, R11, RZ, PT ;  /* 0x000000ff0b00720c */ /* 0x000fe40003f66270 */
[----:B------:R-:W-:Y:S02]  /*0b70*/  ISETP.GE.AND P5, PT, R14, RZ, PT ;  /* 0x000000ff0e00720c */ /* 0x000fe40003fa6270 */
[----:B------:R-:W-:Y:S01]  /*0b80*/  ISETP.GT.U32.AND P0, PT, R10, R15, PT ;  /* 0x0000000f0a00720c */ /* 0x000fe20003f04070 */
[----:B------:R-:W-:Y:S01]  /*0b90*/  IMAD.IADD R10, R15, 0x1, -R10 ;  /* 0x000000010f0a7824 */ /* 0x000fe200078e0a0a */
[----:B------:R-:W-:Y:S01]  /*0ba0*/  ISETP.GT.U32.AND P4, PT, R9, R16, PT ;  /* 0x000000100900720c */ /* 0x000fe20003f84070 */
[----:B------:R-:W-:-:S03]  /*0bb0*/  IMAD.IADD R9, R16, 0x1, -R9 ;  /* 0x0000000110097824 */ /* 0x000fc600078e0a09 */
[----:B------:R-:W-:Y:S02]  /*0bc0*/  SEL R15, R10, R15, !P0 ;  /* 0x0000000f0a0f7207 */ /* 0x000fe40004000000 */
[----:B------:R-:W-:Y:S01]  /*0bd0*/  SEL R16, R9, R16, !P4 ;  /* 0x0000001009107207 */ /* 0x000fe20006000000 */
[----:B------:R-:W0:Y:S02]  /*0be0*/  LDC.64 R10, c[0x0][0x3b8] ;  /* 0x0000ee00ff0a7b82 */ /* 0x000e240000000a00 */
[----:B------:R-:W-:Y:S01]  /*0bf0*/  @!P3 IMAD.MOV R15, RZ, RZ, -R15 ;  /* 0x000000ffff0fb224 */ /* 0x000fe200078e0a0f */
[----:B------:R-:W-:-:S04]  /*0c00*/  @!P5 IADD3 R16, PT, PT, -R16, RZ, RZ ;  /* 0x000000ff1010d210 */ /* 0x000fc80007ffe1ff */
[----:B------:R-:W-:Y:S02]  /*0c10*/  SEL R12, R12, R15, !P1 ;  /* 0x0000000f0c0c7207 */ /* 0x000fe40004800000 */
[----:B------:R-:W-:-:S05]  /*0c20*/  SEL R13, R13, R16, !P2 ;  /* 0x000000100d0d7207 */ /* 0x000fca0005000000 */
[----:B------:R-:W-:-:S04]  /*0c30*/  IMAD R13, R13, UR12, R12 ;  /* 0x0000000c0d0d7c24 */ /* 0x000fc8000f8e020c */
[----:B------:R-:W-:-:S04]  /*0c40*/  IMAD R13, R13, R17, R20 ;  /* 0x000000110d0d7224 */ /* 0x000fc800078e0214 */
[----:B------:R-:W-:-:S04]  /*0c50*/  IMAD R13, R13, R18, R19 ;  /* 0x000000120d0d7224 */ /* 0x000fc800078e0213 */
[----:B0-----:R-:W-:-:S05]  /*0c60*/  IMAD.WIDE R10, R13, 0x4, R10 ;  /* 0x000000040d0a7825 */ /* 0x001fca00078e020a */
[----:B--2---:R0:W-:Y:S02]  /*0c70*/  STG.E desc[UR8][R10.64], R2 ;  /* 0x000000020a007986 */ /* 0x0041e4000c101908 */
.L_x_5:
[----:B------:R-:W-:Y:S05]  /*0c80*/  BSYNC.RECONVERGENT B1 ;  /* 0x0000000000017941 */ /* 0x000fea0003800200 */
.L_x_4:
[----:B------:R-:W-:-:S05]  /*0c90*/  IADD3 R7, P0, PT, R7, UR6, RZ ;  /* 0x0000000607077c10 */ /* 0x000fca000ff1e0ff */
[----:B------:R-:W-:Y:S01]  /*0ca0*/  IMAD.X R8, RZ, RZ, R8, P0 ;  /* 0x000000ffff087224 */ /* 0x000fe200000e0608 */
[----:B------:R-:W-:-:S04]  /*0cb0*/  ISETP.GE.U32.AND P0, PT, R7, UR16, PT ;  /* 0x0000001007007c0c */ /* 0x000fc8000bf06070 */
[----:B------:R-:W-:-:S13]  /*0cc0*/  ISETP.GE.U32.AND.EX P0, PT, R8, UR7, PT, P0 ;  /* 0x0000000708007c0c */ /* 0x000fda000bf06100 */
[----:B------:R-:W-:Y:S05]  /*0cd0*/  @!P0 BRA `(.L_x_6) ;  /* 0xfffffff400348947 */ /* 0x000fea000383ffff */
[----:B------:R-:W-:Y:S05]  /*0ce0*/  BSYNC.RECONVERGENT B0 ;  /* 0x0000000000007941 */ /* 0x000fea0003800200 */
.L_x_0:
[----:B------:R-:W-:Y:S05]  /*0cf0*/  EXIT ;  /* 0x000000000000794d */ /* 0x000fea0003800000 */
        .weak           $__internal_0_$__cuda_sm20_div_u64
        .type           $__internal_0_$__cuda_sm20_div_u64,@function
        .size           $__internal_0_$__cuda_sm20_div_u64,($__internal_1_$__cuda_sm20_rem_u64 - $__internal_0_$__cuda_sm20_div_u64)
$__internal_0_$__cuda_sm20_div_u64:
[----:B------:R-:W0:Y:S02]  /*0d00*/  LDCU UR4, c[0x0][0x3a0] ;  /* 0x00007400ff0477ac */ /* 0x000e240008000800 */
[----:B0-----:R-:W0:Y:S08]  /*0d10*/  I2F.U64.RP R3, UR4 ;  /* 0x0000000400037d12 */ /* 0x001e300008309000 */
[----:B0-----:R-:W0:Y:S02]  /*0d20*/  MUFU.RCP R3, R3 ;  /* 0x0000000300037308 */ /* 0x001e240000001000 */
[----:B0-----:R-:W-:-:S06]  /*0d30*/  VIADD R10, R3, 0x1ffffffe ;  /* 0x1ffffffe030a7836 */ /* 0x001fcc0000000000 */
[----:B------:R-:W0:Y:S02]  /*0d40*/  F2I.U64.TRUNC R10, R10 ;  /* 0x0000000a000a7311 */ /* 0x000e24000020d800 */
[----:B0-----:R-:W-:-:S04]  /*0d50*/  IMAD.WIDE.U32 R12, R10, UR4, RZ ;  /* 0x000000040a0c7c25 */ /* 0x001fc8000f8e00ff */
[C---:B------:R-:W-:Y:S01]  /*0d60*/  IMAD R9, R10.reuse, UR5, R13 ;  /* 0x000000050a097c24 */ /* 0x040fe2000f8e020d */
[----:B------:R-:W-:Y:S02]  /*0d70*/  IADD3 R15, P0, PT, RZ, -R12, RZ ;  /* 0x8000000cff0f7210 */ /* 0x000fe40007f1e0ff */
[----:B------:R-:W-:Y:S01]  /*0d80*/  MOV R13, R10 ;  /* 0x0000000a000d7202 */ /* 0x000fe20000000f00 */
[----:B------:R-:W-:Y:S02]  /*0d90*/  IMAD R9, R11, UR4, R9 ;  /* 0x000000040b097c24 */ /* 0x000fe4000f8e0209 */
[----:B------:R-:W-:-:S04]  /*0da0*/  IMAD.HI.U32 R12, R10, R15, RZ ;  /* 0x0000000f0a0c7227 */ /* 0x000fc800078e00ff */
[----:B------:R-:W-:-:S04]  /*0db0*/  IMAD.X R9, RZ, RZ, ~R9, P0 ;  /* 0x000000ffff097224 */ /* 0x000fc800000e0e09 */
[----:B------:R-:W-:-:S04]  /*0dc0*/  IMAD.WIDE.U32 R12, P0, R10, R9, R12 ;  /* 0x000000090a0c7225 */ /* 0x000fc8000780000c */
[C---:B------:R-:W-:Y:S02]  /*0dd0*/  IMAD R17, R11.reuse, R9, RZ ;  /* 0x000000090b117224 */ /* 0x040fe400078e02ff */
[----:B------:R-:W-:-:S04]  /*0de0*/  IMAD.HI.U32 R12, P1, R11, R15, R12 ;  /* 0x0000000f0b0c7227 */ /* 0x000fc8000782000c */
[----:B------:R-:W-:Y:S01]  /*0df0*/  IMAD.HI.U32 R3, R11, R9, RZ ;  /* 0x000000090b037227 */ /* 0x000fe200078e00ff */
[----:B------:R-:W-:-:S03]  /*0e00*/  IADD3 R13, P2, PT, R17, R12, RZ ;  /* 0x0000000c110d7210 */ /* 0x000fc60007f5e0ff */
[----:B------:R-:W-:Y:S02]  /*0e10*/  IMAD.X R3, R3, 0x1, R11, P0 ;  /* 0x0000000103037824 */ /* 0x000fe400000e060b */
[----:B------:R-:W-:-:S03]  /*0e20*/  IMAD.WIDE.U32 R10, R13, UR4, RZ ;  /* 0x000000040d0a7c25 */ /* 0x000fc6000f8e00ff */
[----:B------:R-:W-:Y:S01]  /*0e30*/  IADD3.X R3, PT, PT, RZ, RZ, R3, P2, P1 ;  /* 0x000000ffff037210 */ /* 0x000fe200017e2403 */
[----:B------:R-:W-:Y:S01]  /*0e40*/  IMAD R12, R13, UR5, R11 ;  /* 0x000000050d0c7c24 */ /* 0x000fe2000f8e020b */
[----:B------:R-:W-:-:S03]  /*0e50*/  IADD3 R11, P0, PT, RZ, -R10, RZ ;  /* 0x8000000aff0b7210 */ /* 0x000fc60007f1e0ff */
        /* <DEDUP_REMOVED lines=8> */
[----:B------:R-:W-:Y:S01]  /*0ee0*/  IMAD.MOV.U32 R11, RZ, RZ, RZ ;  /* 0x000000ffff0b7224 */ /* 0x000fe200078e00ff */
[----:B------:R-:W-:Y:S01]  /*0ef0*/  IADD3.X R3, PT, PT, R10, R3, RZ, P0, !PT ;  /* 0x000000030a037210 */ /* 0x000fe200007fe4ff */
[----:B------:R-:W-:-:S03]  /*0f00*/  IMAD.HI.U32 R10, R9, R7, RZ ;  /* 0x00000007090a7227 */ /* 0x000fc600078e00ff */
[----:B------:R-:W-:Y:S01]  /*0f10*/  IADD3.X R3, PT, PT, RZ, RZ, R3, P2, P1 ;  /* 0x000000ffff037210 */ /* 0x000fe200017e2403 */
[----:B------:R-:W-:-:S04]  /*0f20*/  IMAD.WIDE.U32 R10, R9, R8, R10 ;  /* 0x00000008090a7225 */ /* 0x000fc800078e000a */
[C---:B------:R-:W-:Y:S02]  /*0f30*/  IMAD R12, R3.reuse, R8, RZ ;  /* 0x00000008030c7224 */ /* 0x040fe400078e02ff */
[----:B------:R-:W-:-:S04]  /*0f40*/  IMAD.HI.U32 R9, P0, R3, R7, R10 ;  /* 0x0000000703097227 */ /* 0x000fc8000780000a */
[----:B------:R-:W-:Y:S01]  /*0f50*/  IMAD.HI.U32 R3, R3, R8, RZ ;  /* 0x0000000803037227 */ /* 0x000fe200078e00ff */
[----:B------:R-:W-:-:S03]  /*0f60*/  IADD3 R9, P1, PT, R12, R9, RZ ;  /* 0x000000090c097210 */ /* 0x000fc60007f3e0ff */
[----:B------:R-:W-:Y:S02]  /*0f70*/  IMAD.X R3, RZ, RZ, R3, P0 ;  /* 0x000000ffff037224 */ /* 0x000fe400000e0603 */
[----:B------:R-:W-:-:S03]  /*0f80*/  IMAD.WIDE.U32 R10, R9, UR4, RZ ;  /* 0x00000004090a7c25 */ /* 0x000fc6000f8e00ff */
[----:B------:R-:W-:Y:S01]  /*0f90*/  IADD3.X R3, PT, PT, RZ, R3, RZ, P1, !PT ;  /* 0x00000003ff037210 */ /* 0x000fe20000ffe4ff */
[C---:B------:R-:W-:Y:S01]  /*0fa0*/  IMAD R12, R9.reuse, UR5, R11 ;  /* 0x00000005090c7c24 */ /* 0x040fe2000f8e020b */
[----:B------:R-:W-:Y:S01]  /*0fb0*/  IADD3 R14, P1, PT, -R10, R7, RZ ;  /* 0x000000070a0e7210 */ /* 0x000fe20007f3e1ff */
[----:B------:R-:W-:Y:S02]  /*0fc0*/  VIADD R10, R9, 0x1 ;  /* 0x00000001090a7836 */ /* 0x000fe40000000000 */
[----:B------:R-:W-:Y:S01]  /*0fd0*/  IMAD R3, R3, UR4, R12 ;  /* 0x0000000403037c24 */ /* 0x000fe2000f8e020c */
[----:B------:R-:W-:-:S03]  /*0fe0*/  ISETP.GE.U32.AND P0, PT, R14, UR4, PT ;  /* 0x000000040e007c0c */ /* 0x000fc6000bf06070 */
[----:B------:R-:W-:Y:S01]  /*0ff0*/  IMAD.X R12, R8, 0x1, ~R3, P1 ;  /* 0x00000001080c7824 */ /* 0x000fe200008e0e03 */
[----:B------:R-:W-:-:S04]  /*1000*/  IADD3 R3, P1, PT, R14, -UR4, RZ ;  /* 0x800000040e037c10 */ /* 0x000fc8000ff3e0ff */
[C---:B------:R-:W-:Y:S02]  /*1010*/  ISETP.GE.U32.AND.EX P0, PT, R12.reuse, UR5, PT, P0 ;  /* 0x000000050c007c0c */ /* 0x040fe4000bf06100 */
[----:B------:R-:W-:Y:S02]  /*1020*/  IADD3.X R11, PT, PT, R12, ~UR5, RZ, P1, !PT ;  /* 0x800000050c0b7c10 */ /* 0x000fe40008ffe4ff */
[----:B------:R-:W-:Y:S02]  /*1030*/  SEL R3, R3, R14, P0 ;  /* 0x0000000e03037207 */ /* 0x000fe40000000000 */
[----:B------:R-:W-:Y:S02]  /*1040*/  SEL R11, R11, R12, P0 ;  /* 0x0000000c0b0b7207 */ /* 0x000fe40000000000 */
[----:B------:R-:W-:Y:S02]  /*1050*/  SEL R10, R10, R9, P0 ;  /* 0x000000090a0a7207 */ /* 0x000fe40000000000 */
[----:B------:R-:W-:Y:S01]  /*1060*/  ISETP.GE.U32.AND P0, PT, R3, UR4, PT ;  /* 0x0000000403007c0c */ /* 0x000fe2000bf06070 */
[----:B------:R-:W-:Y:S01]  /*1070*/  IMAD.MOV.U32 R3, RZ, RZ, 0x0 ;  /* 0x00000000ff037424 */ /* 0x000fe200078e00ff */
[----:B------:R-:W-:-:S02]  /*1080*/  ISETP.NE.U32.AND P1, PT, RZ, UR4, PT ;  /* 0x00000004ff007c0c */ /* 0x000fc4000bf25070 */
[----:B------:R-:W-:Y:S02]  /*1090*/  IADD3 R17, PT, PT, R10, 0x1, RZ ;  /* 0x000000010a117810 */ /* 0x000fe40007ffe0ff */
[----:B------:R-:W-:Y:S02]  /*10a0*/  ISETP.GE.U32.AND.EX P0, PT, R11, UR5, PT, P0 ;  /* 0x000000050b007c0c */ /* 0x000fe4000bf06100 */
[----:B------:R-:W-:Y:S02]  /*10b0*/  ISETP.NE.AND.EX P1, PT, RZ, UR5, PT, P1 ;  /* 0x00000005ff007c0c */ /* 0x000fe4000bf25310 */
[----:B------:R-:W-:-:S04]  /*10c0*/  SEL R17, R17, R10, P0 ;  /* 0x0000000a11117207 */ /* 0x000fc80000000000 */
[----:B------:R-:W-:Y:S01]  /*10d0*/  SEL R17, R17, 0xffffffff, P1 ;  /* 0xffffffff11117807 */ /* 0x000fe20000800000 */
[----:B------:R-:W-:Y:S06]  /*10e0*/  RET.REL.NODEC R2 `(_ZN6caffe212BatchToSpaceEiiiiiiiiiiiiPKfPf) ;  /* 0xffffffec02c47950 */ /* 0x000fec0003c3ffff */
        .weak           $__internal_1_$__cuda_sm20_rem_u64
        .type           $__internal_1_$__cuda_sm20_rem_u64,@function
        .size           $__internal_1_$__cuda_sm20_rem_u64,(.L_x_16 - $__internal_1_$__cuda_sm20_rem_u64)
$__internal_1_$__cuda_sm20_rem_u64:
[----:B------:R-:W0:Y:S02]  /*10f0*/  LDCU UR4, c[0x0][0x3a0] ;  /* 0x00007400ff0477ac */ /* 0x000e240008000800 */
[----:B0-----:R-:W0:Y:S08]  /*1100*/  I2F.U64.RP R9, UR4 ;  /* 0x0000000400097d12 */ /* 0x001e300008309000 */
[----:B0-----:R-:W0:Y:S02]  /*1110*/  MUFU.RCP R9, R9 ;  /* 0x0000000900097308 */ /* 0x001e240000001000 */
[----:B0-----:R-:W-:-:S06]  /*1120*/  VIADD R2, R9, 0x1ffffffe ;  /* 0x1ffffffe09027836 */ /* 0x001fcc0000000000 */
[----:B------:R-:W0:Y:S02]  /*1130*/  F2I.U64.TRUNC R2, R2 ;  /* 0x0000000200027311 */ /* 0x000e24000020d800 */
[----:B0-----:R-:W-:-:S04]  /*1140*/  IMAD.WIDE.U32 R12, R2, UR4, RZ ;  /* 0x00000004020c7c25 */ /* 0x001fc8000f8e00ff */
[C---:B------:R-:W-:Y:S01]  /*1150*/  IMAD R11, R2.reuse, UR5, R13 ;  /* 0x00000005020b7c24 */ /* 0x040fe2000f8e020d */
[----:B------:R-:W-:Y:S01]  /*1160*/  IADD3 R15, P0, PT, RZ, -R12, RZ ;  /* 0x8000000cff0f7210 */ /* 0x000fe20007f1e0ff */
[----:B------:R-:W-:Y:S02]  /*1170*/  IMAD.MOV.U32 R13, RZ, RZ, R2 ;  /* 0x000000ffff0d7224 */ /* 0x000fe400078e0002 */
[----:B------:R-:W-:Y:S02]  /*1180*/  IMAD R11, R3, UR4, R11 ;  /* 0x00000004030b7c24 */ /* 0x000fe4000f8e020b */
[----:B------:R-:W-:-:S03]  /*1190*/  IMAD.HI.U32 R12, R2, R15, RZ ;  /* 0x0000000f020c7227 */ /* 0x000fc600078e00ff */
[----:B------:R-:W-:-:S05]  /*11a0*/  IADD3.X R11, PT, PT, RZ, ~R11, RZ, P0, !PT ;  /* 0x8000000bff0b7210 */ /* 0x000fca00007fe4ff */
        /* <DEDUP_REMOVED lines=19> */
[----:B------:R-:W-:-:S03]  /*12e0*/  IMAD.HI.U32 R2, R11, R7, RZ ;  /* 0x000000070b027227 */ /* 0x000fc600078e00ff */
[----:B------:R-:W-:Y:S01]  /*12f0*/  IADD3.X R9, PT, PT, RZ, RZ, R9, P2, P1 ;  /* 0x000000ffff097210 */ /* 0x000fe200017e2409 */
[----:B------:R-:W-:Y:S02]  /*1300*/  IMAD.MOV.U32 R3, RZ, RZ, RZ ;  /* 0x000000ffff037224 */ /* 0x000fe400078e00ff */
[----:B------:R-:W-:-:S04]  /*1310*/  IMAD.WIDE.U32 R2, R11, R8, R2 ;  /* 0x000000080b027225 */ /* 0x000fc800078e0002 */
[C---:B------:R-:W-:Y:S02]  /*1320*/  IMAD R11, R9.reuse, R8, RZ ;  /* 0x00000008090b7224 */ /* 0x040fe400078e02ff */
[----:B------:R-:W-:-:S04]  /*1330*/  IMAD.HI.U32 R2, P0, R9, R7, R2 ;  /* 0x0000000709027227 */ /* 0x000fc80007800002 */
[----:B------:R-:W-:Y:S01]  /*1340*/  IMAD.HI.U32 R9, R9, R8, RZ ;  /* 0x0000000809097227 */ /* 0x000fe200078e00ff */
[----:B------:R-:W-:-:S04]  /*1350*/  IADD3 R11, P1, PT, R11, R2, RZ ;  /* 0x000000020b0b7210 */ /* 0x000fc80007f3e0ff */
[----:B------:R-:W-:Y:S01]  /*1360*/  IADD3.X R9, PT, PT, R9, RZ, RZ, P0, !PT ;  /* 0x000000ff09097210 */ /* 0x000fe200007fe4ff */
[----:B------:R-:W-:-:S04]  /*1370*/  IMAD.WIDE.U32 R2, R11, UR4, RZ ;  /* 0x000000040b027c25 */ /* 0x000fc8000f8e00ff */
[----:B------:R-:W-:Y:S02]  /*1380*/  IMAD.X R9, RZ, RZ, R9, P1 ;  /* 0x000000ffff097224 */ /* 0x000fe400008e0609 */
[----:B------:R-:W-:Y:S01]  /*1390*/  IMAD R12, R11, UR5, R3 ;  /* 0x000000050b0c7c24 */ /* 0x000fe2000f8e0203 */
[----:B------:R-:W-:-:S03]  /*13a0*/  IADD3 R11, P1, PT, -R2, R7, RZ ;  /* 0x00000007020b7210 */ /* 0x000fc60007f3e1ff */
[----:B------:R-:W-:Y:S01]  /*13b0*/  IMAD R9, R9, UR4, R12 ;  /* 0x0000000409097c24 */ /* 0x000fe2000f8e020c */
[----:B------:R-:W-:-:S03]  /*13c0*/  ISETP.GE.U32.AND P0, PT, R11, UR4, PT ;  /* 0x000000040b007c0c */ /* 0x000fc6000bf06070 */
[----:B------:R-:W-:Y:S01]  /*13d0*/  IMAD.X R12, R8, 0x1, ~R9, P1 ;  /* 0x00000001080c7824 */ /* 0x000fe200008e0e09 */
[----:B------:R-:W-:-:S04]  /*13e0*/  IADD3 R2, P1, PT, R11, -UR4, RZ ;  /* 0x800000040b027c10 */ /* 0x000fc8000ff3e0ff */
[C---:B------:R-:W-:Y:S02]  /*13f0*/  ISETP.GE.U32.AND.EX P0, PT, R12.reuse, UR5, PT, P0 ;  /* 0x000000050c007c0c */ /* 0x040fe4000bf06100 */
[----:B------:R-:W-:Y:S02]  /*1400*/  IADD3.X R3, PT, PT, R12, ~UR5, RZ, P1, !PT ;  /* 0x800000050c037c10 */ /* 0x000fe40008ffe4ff */
[----:B------:R-:W-:Y:S01]  /*1410*/  SEL R2, R2, R11, P0 ;  /* 0x0000000b02027207 */ /* 0x000fe20000000000 */
[----:B------:R-:W-:Y:S01]  /*1420*/  IMAD.MOV.U32 R11, RZ, RZ, 0x0 ;  /* 0x00000000ff0b7424 */ /* 0x000fe200078e00ff */
[----:B------:R-:W-:Y:S02]  /*1430*/  SEL R3, R3, R12, P0 ;  /* 0x0000000c03037207 */ /* 0x000fe40000000000 */
[----:B------:R-:W-:Y:S02]  /*1440*/  ISETP.GE.U32.AND P0, PT, R2, UR4, PT ;  /* 0x0000000402007c0c */ /* 0x000fe4000bf06070 */
[----:B------:R-:W-:-:S02]  /*1450*/  ISETP.NE.U32.AND P1, PT, RZ, UR4, PT ;  /* 0x00000004ff007c0c */ /* 0x000fc4000bf25070 */
[----:B------:R-:W-:Y:S02]  /*1460*/  IADD3 R19, PT, PT, R2, -UR4, RZ ;  /* 0x8000000402137c10 */ /* 0x000fe4000fffe0ff */
[----:B------:R-:W-:Y:S02]  /*1470*/  ISETP.GE.U32.AND.EX P0, PT, R3, UR5, PT, P0 ;  /* 0x0000000503007c0c */ /* 0x000fe4000bf06100 */
[----:B------:R-:W-:Y:S02]  /*1480*/  ISETP.NE.AND.EX P1, PT, RZ, UR5, PT, P1 ;  /* 0x00000005ff007c0c */ /* 0x000fe4000bf25310 */
[----:B------:R-:W-:-:S04]  /*1490*/  SEL R19, R19, R2, P0 ;  /* 0x0000000213137207 */ /* 0x000fc80000000000 */
[----:B------:R-:W-:Y:S01]  /*14a0*/  SEL R19, R19, 0xffffffff, P1 ;  /* 0xffffffff13137807 */ /* 0x000fe20000800000 */
[----:B------:R-:W-:Y:S06]  /*14b0*/  RET.REL.NODEC R10 `(_ZN6caffe212BatchToSpaceEiiiiiiiiiiiiPKfPf) ;  /* 0xffffffe80ad07950 */ /* 0x000fec0003c3ffff */
.L_x_7:
[----:B------:R-:W-:-:S00]  /*14c0*/  BRA `(.L_x_7) ;  /* 0xfffffffc00fc7947 */ /* 0x000fc0000383ffff */
[----:B------:R-:W-:-:S00]  /*14d0*/  NOP ;  /* 0x0000000000007918 */ /* 0x000fc00000000000 */
        /* <DEDUP_REMOVED lines=10> */
.L_x_16:


//--------------------- .text._ZN6caffe212SpaceToBatchEiiiiiiiiiiiiPKfPf --------------------------
	.section	.text._ZN6caffe212SpaceToBatchEiiiiiiiiiiiiPKfPf,"ax",@progbits
	.align	128
        .global         _ZN6caffe212SpaceToBatchEiiiiiiiiiiiiPKfPf
        .type           _ZN6caffe212SpaceToBatchEiiiiiiiiiiiiPKfPf,@function
        .size           _ZN6caffe212SpaceToBatchEiiiiiiiiiiiiPKfPf,(.L_x_18 - _ZN6caffe212SpaceToBatchEiiiiiiiiiiiiPKfPf)
        .other          _ZN6caffe212SpaceToBatchEiiiiiiiiiiiiPKfPf,@"STO_CUDA_ENTRY STV_DEFAULT"
_ZN6caffe212SpaceToBatchEiiiiiiiiiiiiPKfPf:
.text._ZN6caffe212SpaceToBatchEiiiiiiiiiiiiPKfPf:
        /* <DEDUP_REMOVED lines=12> */
[----:B------:R-:W-:Y:S01]  /*00c0*/  IMAD.MOV.U32 R8, RZ, RZ, RZ ;  /* 0x000000ffff087224 */ /* 0x000fe200078e00ff */
[----:B------:R-:W2:Y:S05]  /*00d0*/  LDCU UR4, c[0x0][0x370] ;  /* 0x00006e00ff0477ac */ /* 0x000eaa0008000800 */
        /* <DEDUP_REMOVED lines=8> */
[----:B------:R-:W0:Y:S01]  /*0160*/  LDCU.64 UR12, c[0x0][0x3b8] ;  /* 0x00007700ff0c77ac */ /* 0x000e220008000a00 */
[----:B-1----:R-:W-:-:S02]  /*0170*/  USHF.R.S32.HI UR5, URZ, 0x1f, UR5 ;  /* 0x0000001fff057899 */ /* 0x002fc40008011405 */
[----:B--2-4-:R-:W-:-:S12]  /*0180*/  UIMAD UR6, UR6, UR4, URZ ;  /* 0x00000004060672a4 */ /* 0x014fd8000f8e02ff */
.L_x_13:
[----:B------:R-:W-:Y:S01]  /*0190*/  LOP3.LUT R2, R8, UR5, RZ, 0xfc, !PT ;  /* 0x0000000508027c12 */ /* 0x000fe2000f8efcff */
[----:B------:R-:W-:Y:S03]  /*01a0*/  BSSY.RECONVERGENT B0, `(.L_x_8) ;  /* 0x000001d000007945 */ /* 0x000fe60003800200 */
[----:B------:R-:W-:-:S13]  /*01b0*/  ISETP.NE.U32.AND P0, PT, R2, RZ, PT ;  /* 0x000000ff0200720c */ /* 0x000fda0003f05070 */
[----:B0-----:R-:W-:Y:S05]  /*01c0*/  @!P0 BRA `(.L_x_9) ;  /* 0x0000000000148947 */ /* 0x001fea0003800000 */
[----:B------:R-:W-:-:S07]  /*01d0*/  MOV R2, 0x1f0 ;  /* 0x000001f000027802 */ /* 0x000fce0000000f00 */
[----:B0--3--:R-:W-:Y:S05]  /*01e0*/  CALL.REL.NOINC `($__internal_2_$__cuda_sm20_div_u64) ;  /* 0x0000000800bc7944 */ /* 0x009fea0003c00000 */
[----:B------:R-:W-:-:S07]  /*01f0*/  MOV R10, 0x210 ;  /* 0x00000210000a7802 */ /* 0x000fce0000000f00 */
[----:B------:R-:W-:Y:S05]  /*0200*/  CALL.REL.NOINC `($__internal_3_$__cuda_sm20_rem_u64) ;  /* 0x0000000c00b07944 */ /* 0x000fea0003c00000 */
[----:B------:R-:W-:Y:S05]  /*0210*/  BRA `(.L_x_10) ;  /* 0x0000000000547947 */ /* 0x000fea0003800000 */
.L_x_9:
        /* <DEDUP_REMOVED lines=21> */
.L_x_10:
[----:B------:R-:W-:Y:S05]  /*0370*/  BSYNC.RECONVERGENT B0 ;  /* 0x0000000000007941 */ /* 0x000fea0003800200 */
.L_x_8:
[----:B------:R-:W-:Y:S01]  /*0380*/  IABS R14, R0 ;  /* 0x00000000000e7213 */ /* 0x000fe20000000000 */
[----:B------:R-:W-:Y:S01]  /*0390*/  BSSY.RECONVERGENT B0, `(.L_x_11) ;  /* 0x000008b000007945 */ /* 0x000fe20003800200 */
[----:B------:R-:W-:Y:S02]  /*03a0*/  IABS R15, R9 ;  /* 0x00000009000f7213 */ /* 0x000fe40000000000 */
[----:B------:R-:W0:Y:S01]  /*03b0*/  I2F.RP R10, R14 ;  /* 0x0000000e000a7306 */ /* 0x000e220000209400 */
[----:B---3--:R-:W-:Y:S02]  /*03c0*/  IABS R12, R4 ;  /* 0x00000004000c7213 */ /* 0x008fe40000000000 */
[----:B------:R-:W-:Y:S02]  /*03d0*/  ISETP.NE.AND P3, PT, R0, RZ, PT ;  /* 0x000000ff0000720c */ /* 0x000fe40003f65270 */
[----:B------:R-:W-:Y:S02]  /*03e0*/  LOP3.LUT R16, RZ, R0, RZ, 0x33, !PT ;  /* 0x00000000ff107212 */ /* 0x000fe400078e33ff */
[----:B------:R-:W-:-:S02]  /*03f0*/  IABS R21, R6 ;  /* 0x0000000600157213 */ /* 0x000fc40000000000 */
[C---:B------:R-:W-:Y:S02]  /*0400*/  ISETP.GE.AND P6, PT, R9.reuse, RZ, PT ;  /* 0x000000ff0900720c */ /* 0x040fe40003fc6270 */
[----:B------:R-:W1:Y:S08]  /*0410*/  I2F.RP R22, R21 ;  /* 0x0000001500167306 */ /* 0x000e700000209400 */
[----:B0-----:R-:W0:Y:S08]  /*0420*/  MUFU.RCP R10, R10 ;  /* 0x0000000a000a7308 */ /* 0x001e300000001000 */
[----:B-1----:R-:W-:Y:S01]  /*0430*/  MUFU.RCP R22, R22 ;  /* 0x0000001600167308 */ /* 0x002fe20000001000 */
[----:B0-----:R-:W-:Y:S01]  /*0440*/  VIADD R2, R10, 0xffffffe ;  /* 0x0ffffffe0a027836 */ /* 0x001fe20000000000 */
[----:B------:R-:W-:-:S06]  /*0450*/  LOP3.LUT R10, R9, R0, RZ, 0x3c, !PT ;  /* 0x00000000090a7212 */ /* 0x000fcc00078e3cff */
[----:B------:R0:W1:Y:S01]  /*0460*/  F2I.FTZ.U32.TRUNC.NTZ R3, R2 ;  /* 0x0000000200037305 */ /* 0x000062000021f000 */
[----:B------:R-:W-:Y:S02]  /*0470*/  ISETP.GE.AND P2, PT, R10, RZ, PT ;  /* 0x000000ff0a00720c */ /* 0x000fe40003f46270 */
[----:B------:R-:W-:-:S05]  /*0480*/  IABS R10, R5 ;  /* 0x00000005000a7213 */ /* 0x000fca0000000000 */
[----:B------:R-:W2:Y:S01]  /*0490*/  I2F.RP R18, R10 ;  /* 0x0000000a00127306 */ /* 0x000ea20000209400 */
[----:B0-----:R-:W-:Y:S01]  /*04a0*/  MOV R2, RZ ;  /* 0x000000ff00027202 */ /* 0x001fe20000000f00 */
[----:B-1----:R-:W-:-:S04]  /*04b0*/  IMAD.MOV R11, RZ, RZ, -R3 ;  /* 0x000000ffff0b7224 */ /* 0x002fc800078e0a03 */
[----:B------:R-:W-:-:S04]  /*04c0*/  IMAD R11, R11, R14, RZ ;  /* 0x0000000e0b0b7224 */ /* 0x000fc800078e02ff */
[----:B------:R-:W-:Y:S01]  /*04d0*/  IMAD.HI.U32 R3, R3, R11, R2 ;  /* 0x0000000b03037227 */ /* 0x000fe200078e0002 */
[----:B--2---:R-:W-:Y:S05]  /*04e0*/  MUFU.RCP R18, R18 ;  /* 0x0000001200127308 */ /* 0x004fea0000001000 */
[----:B------:R-:W-:-:S03]  /*04f0*/  IMAD.HI.U32 R2, R3, R15, RZ ;  /* 0x0000000f03027227 */ /* 0x000fc600078e00ff */
[----:B------:R-:W0:Y:S01]  /*0500*/  I2F.RP R11, R12 ;  /* 0x0000000c000b7306 */ /* 0x000e220000209400 */
[----:B------:R-:W-:-:S04]  /*0510*/  IMAD.MOV R3, RZ, RZ, -R2 ;  /* 0x000000ffff037224 */ /* 0x000fc800078e0a02 */
[----:B------:R-:W-:-:S05]  /*0520*/  IMAD R15, R14, R3, R15 ;  /* 0x000000030e0f7224 */ /* 0x000fca00078e020f */
[----:B------:R-:W-:Y:S01]  /*0530*/  ISETP.GT.U32.AND P1, PT, R14, R15, PT ;  /* 0x0000000f0e00720c */ /* 0x000fe20003f24070 */
[----:B0-----:R-:W0:-:S12]  /*0540*/  MUFU.RCP R11, R11 ;  /* 0x0000000b000b7308 */ /* 0x001e180000001000 */
[----:B------:R-:W-:Y:S01]  /*0550*/  @!P1 IMAD.IADD R15, R15, 0x1, -R14 ;  /* 0x000000010f0f9824 */ /* 0x000fe200078e0a0e */
[----:B------:R-:W-:-:S04]  /*0560*/  @!P1 IADD3 R2, PT, PT, R2, 0x1, RZ ;  /* 0x0000000102029810 */ /* 0x000fc80007ffe0ff */
[-C--:B------:R-:W-:Y:S02]  /*0570*/  ISETP.GE.U32.AND P0, PT, R15, R14.reuse, PT ;  /* 0x0000000e0f00720c */ /* 0x080fe40003f06070 */
[----:B------:R-:W-:Y:S01]  /*0580*/  ISETP.GT.U32.AND P5, PT, R14, R15, PT ;  /* 0x0000000f0e00720c */ /* 0x000fe20003fa4070 */
[----:B0-----:R-:W-:Y:S01]  /*0590*/  VIADD R3, R11, 0xffffffe ;  /* 0x0ffffffe0b037836 */ /* 0x001fe20000000000 */
[----:B------:R-:W-:-:S04]  /*05a0*/  IADD3 R14, PT, PT, R15, -R14, RZ ;  /* 0x8000000e0f0e7210 */ /* 0x000fc80007ffe0ff */
[----:B------:R-:W-:Y:S01]  /*05b0*/  SEL R15, R14, R15, !P5 ;  /* 0x0000000f0e0f7207 */ /* 0x000fe20006800000 */
[----:B------:R-:W0:Y:S01]  /*05c0*/  F2I.FTZ.U32.TRUNC.NTZ R3, R3 ;  /* 0x0000000300037305 */ /* 0x000e22000021f000 */
[----:B------:R-:W-:-:S03]  /*05d0*/  LOP3.LUT R14, RZ, R6, RZ, 0x33, !PT ;  /* 0x00000006ff0e7212 */ /* 0x000fc600078e33ff */
[----:B------:R-:W-:Y:S02]  /*05e0*/  @P0 VIADD R2, R2, 0x1 ;  /* 0x0000000102020836 */ /* 0x000fe40000000000 */
[----:B------:R-:W-:Y:S02]  /*05f0*/  @!P6 IMAD.MOV R15, RZ, RZ, -R15 ;  /* 0x000000ffff0fe224 */ /* 0x000fe400078e0a0f */
[----:B------:R-:W-:-:S03]  /*0600*/  @!P2 IMAD.MOV R2, RZ, RZ, -R2 ;  /* 0x000000ffff02a224 */ /* 0x000fc600078e0a02 */
[C---:B------:R-:W-:Y:S02]  /*0610*/  SEL R15, R16.reuse, R15, !P3 ;  /* 0x0000000f100f7207 */ /* 0x040fe40005800000 */
[----:B------:R-:W-:Y:S01]  /*0620*/  SEL R11, R16, R2, !P3 ;  /* 0x00000002100b7207 */ /* 0x000fe20005800000 */
[----:B------:R-:W-:Y:S02]  /*0630*/  HFMA2 R2, -RZ, RZ, 0, 0 ;  /* 0x00000000ff027431 */ /* 0x000fe400000001ff */
[----:B0-----:R-:W-:Y:S01]  /*0640*/  IMAD.MOV R17, RZ, RZ, -R3 ;  /* 0x000000ffff117224 */ /* 0x001fe200078e0a03 */
[----:B------:R-:W-:-:S03]  /*0650*/  IABS R19, R11 ;  /* 0x0000000b00137213 */ /* 0x000fc60000000000 */
[----:B------:R-:W-:-:S04]  /*0660*/  IMAD R17, R17, R12, RZ ;  /* 0x0000000c11117224 */ /* 0x000fc800078e02ff */
        /* <DEDUP_REMOVED lines=18> */
[----:B------:R-:W-:Y:S02]  /*0790*/  SEL R18, R17, R2, !P1 ;  /* 0x0000000211127207 */ /* 0x000fe40004800000 */
[----:B------:R-:W-:Y:S02]  /*07a0*/  MOV R2, RZ ;  /* 0x000000ff00027202 */ /* 0x000fe40000000f00 */
[----:B------:R-:W-:-:S03]  /*07b0*/  IABS R20, R18 ;  /* 0x0000001200147213 */ /* 0x000fc60000000000 */
[----:B------:R-:W-:-:S04]  /*07c0*/  IMAD.HI.U32 R2, R3, R23, R2 ;  /* 0x0000001703027227 */ /* 0x000fc800078e0002 */
[----:B------:R-:W-:Y:S01]  /*07d0*/  IMAD.MOV.U32 R23, RZ, RZ, R20 ;  /* 0x000000ffff177224 */ /* 0x000fe200078e0014 */
[----:B------:R-:W-:-:S03]  /*07e0*/  LOP3.LUT R20, R18, R5, RZ, 0x3c, !PT ;  /* 0x0000000512147212 */ /* 0x000fc600078e3cff */
[----:B------:R-:W-:Y:S01]  /*07f0*/  IMAD.HI.U32 R2, R2, R23, RZ ;  /* 0x0000001702027227 */ /* 0x000fe200078e00ff */
[----:B------:R-:W-:Y:S02]  /*0800*/  ISETP.GE.AND P4, PT, R20, RZ, PT ;  /* 0x000000ff1400720c */ /* 0x000fe40003f86270 */
[----:B------:R-:W-:Y:S01]  /*0810*/  LOP3.LUT R20, RZ, R5, RZ, 0x33, !PT ;  /* 0x00000005ff147212 */ /* 0x000fe200078e33ff */
[----:B------:R-:W-:-:S04]  /*0820*/  IMAD.MOV R3, RZ, RZ, -R2 ;  /* 0x000000ffff037224 */ /* 0x000fc800078e0a02 */
[----:B------:R-:W-:Y:S02]  /*0830*/  IMAD R23, R10, R3, R23 ;  /* 0x000000030a177224 */ /* 0x000fe400078e0217 */
[----:B------:R-:W-:-:S03]  /*0840*/  VIADD R3, R22, 0xffffffe ;  /* 0x0ffffffe16037836 */ /* 0x000fc60000000000 */
[----:B------:R-:W-:-:S03]  /*0850*/  ISETP.GT.U32.AND P2, PT, R10, R23, PT ;  /* 0x000000170a00720c */ /* 0x000fc60003f44070 */
[----:B------:R-:W0:Y:S10]  /*0860*/  F2I.FTZ.U32.TRUNC.NTZ R3, R3 ;  /* 0x0000000300037305 */ /* 0x000e34000021f000 */
[----:B------:R-:W-:Y:S01]  /*0870*/  @!P2 IADD3 R23, PT, PT, R23, -R10, RZ ;  /* 0x8000000a1717a210 */ /* 0x000fe20007ffe0ff */
[----:B------:R-:W-:Y:S01]  /*0880*/  @!P2 VIADD R2, R2, 0x1 ;  /* 0x000000010202a836 */ /* 0x000fe20000000000 */
[----:B------:R-:W-:-:S02]  /*0890*/  ISETP.NE.AND P2, PT, R5, RZ, PT ;  /* 0x000000ff0500720c */ /* 0x000fc40003f45270 */
[----:B------:R-:W-:Y:S01]  /*08a0*/  ISETP.GE.U32.AND P0, PT, R23, R10, PT ;  /* 0x0000000a1700720c */ /* 0x000fe20003f06070 */
[----:B0-----:R-:W-:-:S04]  /*08b0*/  IMAD.MOV R22, RZ, RZ, -R3 ;  /* 0x000000ffff167224 */ /* 0x001fc800078e0a03 */
[----:B------:R-:W-:-:S08]  /*08c0*/  IMAD R27, R22, R21, RZ ;  /* 0x00000015161b7224 */ /* 0x000fd000078e02ff */
[----:B------:R-:W-:-:S05]  /*08d0*/  @P0 VIADD R2, R2, 0x1 ;  /* 0x0000000102020836 */ /* 0x000fca0000000000 */
[----:B------:R-:W-:-:S04]  /*08e0*/  @!P4 IADD3 R2, PT, PT, -R2, RZ, RZ ;  /* 0x000000ff0202c210 */ /* 0x000fc80007ffe1ff */
[----:B------:R-:W-:Y:S01]  /*08f0*/  SEL R25, R20, R2, !P2 ;  /* 0x0000000214197207 */ /* 0x000fe20005000000 */
[----:B------:R-:W-:-:S03]  /*0900*/  IMAD.MOV.U32 R2, RZ, RZ, RZ ;  /* 0x000000ffff027224 */ /* 0x000fc600078e00ff */
[----:B------:R-:W-:Y:S01]  /*0910*/  IABS R24, R25 ;  /* 0x0000001900187213 */ /* 0x000fe20000000000 */
[----:B------:R-:W-:Y:S01]  /*0920*/  IMAD.HI.U32 R2, R3, R27, R2 ;  /* 0x0000001b03027227 */ /* 0x000fe200078e0002 */
[C---:B------:R-:W-:Y:S02]  /*0930*/  LOP3.LUT R9, R25.reuse, R6, RZ, 0x3c, !PT ;  /* 0x0000000619097212 */ /* 0x040fe400078e3cff */
[----:B------:R-:W-:Y:S02]  /*0940*/  ISETP.GE.AND P5, PT, R25, RZ, PT ;  /* 0x000000ff1900720c */ /* 0x000fe40003fa6270 */
[----:B------:R-:W-:Y:S01]  /*0950*/  ISETP.GE.AND P6, PT, R9, RZ, PT ;  /* 0x000000ff0900720c */ /* 0x000fe20003fc6270 */
[----:B------:R-:W-:Y:S01]  /*0960*/  IMAD.HI.U32 R22, R2, R24, RZ ;  /* 0x0000001802167227 */ /* 0x000fe200078e00ff */
[----:B------:R-:W0:Y:S03]  /*0970*/  LDC R9, c[0x0][0x39c] ;  /* 0x0000e700ff097b82 */ /* 0x000e260000000800 */
[----:B------:R-:W-:-:S04]  /*0980*/  IMAD.MOV R2, RZ, RZ, -R22 ;  /* 0x000000ffff027224 */ /* 0x000fc800078e0a16 */
[C---:B------:R-:W-:Y:S02]  /*0990*/  IMAD R24, R21.reuse, R2, R24 ;  /* 0x0000000215187224 */ /* 0x040fe400078e0218 */
[----:B------:R-:W1:Y:S03]  /*09a0*/  LDC.64 R2, c[0x0][0x3a0] ;  /* 0x0000e800ff027b82 */ /* 0x000e660000000a00 */
[----:B------:R-:W-:-:S13]  /*09b0*/  ISETP.GT.U32.AND P0, PT, R21, R24, PT ;  /* 0x000000181500720c */ /* 0x000fda0003f04070 */
[----:B------:R-:W-:Y:S02]  /*09c0*/  @!P0 IMAD.IADD R24, R24, 0x1, -R21 ;  /* 0x0000000118188824 */ /* 0x000fe400078e0a15 */
[----:B------:R-:W-:-:S03]  /*09d0*/  @!P0 VIADD R22, R22, 0x1 ;  /* 0x0000000116168836 */ /* 0x000fc60000000000 */
[C---:B------:R-:W-:Y:S02]  /*09e0*/  ISETP.GE.U32.AND P4, PT, R24.reuse, R21, PT ;  /* 0x000000151800720c */ /* 0x040fe40003f86070 */
[----:B------:R-:W-:Y:S01]  /*09f0*/  ISETP.GT.U32.AND P0, PT, R21, R24, PT ;  /* 0x000000181500720c */ /* 0x000fe20003f04070 */
[----:B------:R-:W-:Y:S02]  /*0a00*/  IMAD.IADD R21, R24, 0x1, -R21 ;  /* 0x0000000118157824 */ /* 0x000fe400078e0a15 */
[-C--:B-1----:R-:W-:Y:S02]  /*0a10*/  IMAD R3, R13, R6.reuse, -R3 ;  /* 0x000000060d037224 */ /* 0x082fe400078e0a03 */
[----:B------:R-:W-:Y:S01]  /*0a20*/  IMAD R13, R15, R6, -UR10 ;  /* 0x8000000a0f0d7e24 */ /* 0x000fe2000f8e0206 */
[----:B------:R-:W-:Y:S02]  /*0a30*/  SEL R21, R21, R24, !P0 ;  /* 0x0000001815157207 */ /* 0x000fe40004000000 */
[----:B------:R-:W-:-:S03]  /*0a40*/  ISETP.NE.AND P0, PT, R6, RZ, PT ;  /* 0x000000ff0600720c */ /* 0x000fc60003f05270 */
[----:B------:R-:W-:Y:S01]  /*0a50*/  @P4 IADD3 R22, PT, PT, R22, 0x1, RZ ;  /* 0x0000000116164810 */ /* 0x000fe20007ffe0ff */
[----:B------:R-:W-:-:S04]  /*0a60*/  @!P5 IMAD.MOV R21, RZ, RZ, -R21 ;  /* 0x000000ffff15d224 */ /* 0x000fc800078e0a15 */
[----:B------:R-:W-:Y:S01]  /*0a70*/  @!P6 IMAD.MOV R22, RZ, RZ, -R22 ;  /* 0x000000ffff16e224 */ /* 0x000fe200078e0a16 */
[----:B------:R-:W-:-:S04]  /*0a80*/  SEL R16, R14, R21, !P0 ;  /* 0x000000150e107207 */ /* 0x000fc80004000000 */
[----:B------:R-:W-:Y:S01]  /*0a90*/  SEL R14, R14, R22, !P0 ;  /* 0x000000160e0e7207 */ /* 0x000fe20004000000 */
[----:B------:R-:W-:-:S03]  /*0aa0*/  IMAD.IADD R3, R16, 0x1, R3 ;  /* 0x0000000110037824 */ /* 0x000fc600078e0203 */
[----:B------:R-:W-:-:S04]  /*0ab0*/  IADD3 R14, PT, PT, R14, R13, RZ ;  /* 0x0000000d0e0e7210 */ /* 0x000fc80007ffe0ff */
[C---:B------:R-:W-:Y:S02]  /*0ac0*/  LOP3.LUT R13, R14.reuse, R3, RZ, 0xfc, !PT ;  /* 0x000000030e0d7212 */ /* 0x040fe400078efcff */
[----:B0-----:R-:W-:-:S04]  /*0ad0*/  ISETP.GE.AND P0, PT, R14, R9, PT ;  /* 0x000000090e00720c */ /* 0x001fc80003f06270 */
[----:B------:R-:W-:Y:S01]  /*0ae0*/  ISETP.GT.AND P0, PT, R13, -0x1, !P0 ;  /* 0xffffffff0d00780c */ /* 0x000fe20004704270 */
[----:B------:R-:W-:-:S03]  /*0af0*/  IMAD.MOV.U32 R13, RZ, RZ, RZ ;  /* 0x000000ffff0d7224 */ /* 0x000fc600078e00ff */
[----:B------:R-:W-:-:S13]  /*0b00*/  ISETP.LT.AND P0, PT, R3, R2, P0 ;  /* 0x000000020300720c */ /* 0x000fda0000701270 */
[----:B------:R-:W-:Y:S05]  /*0b10*/  @!P0 BRA `(.L_x_12) ;  /* 0x0000000000488947 */ /* 0x000fea0003800000 */
        /* <DEDUP_REMOVED lines=17> */
[----:B------:R0:W5:Y:S02]  /*0c30*/  LDG.E R13, desc[UR8][R10.64] ;  /* 0x000000080a0d7981 */ /* 0x000164000c1e1900 */
.L_x_12:
[----:B------:R-:W-:Y:S05]  /*0c40*/  BSYNC.RECONVERGENT B0 ;  /* 0x0000000000007941 */ /* 0x000fea0003800200 */
.L_x_11:
[----:B------:R-:W-:-:S04]  /*0c50*/  LEA R2, P0, R7, UR12, 0x2 ;  /* 0x0000000c07027c11 */ /* 0x000fc8000f8010ff */
[C---:B------:R-:W-:Y:S02]  /*0c60*/  LEA.HI.X R3, R7.reuse, UR13, R8, 0x2, P0 ;  /* 0x0000000d07037c11 */ /* 0x040fe400080f1408 */
[----:B------:R-:W-:-:S03]  /*0c70*/  IADD3 R7, P0, PT, R7, UR6, RZ ;  /* 0x0000000607077c10 */ /* 0x000fc6000ff1e0ff */
[----:B-----5:R1:W-:Y:S02]  /*0c80*/  STG.E desc[UR8][R2.64], R13 ;  /* 0x0000000d02007986 */ /* 0x0203e4000c101908 */
[----:B------:R-:W-:Y:S01]  /*0c90*/  IMAD.X R8, RZ, RZ, R8, P0 ;  /* 0x000000ffff087224 */ /* 0x000fe200000e0608 */
[----:B------:R-:W-:-:S04]  /*0ca0*/  ISETP.GE.U32.AND P0, PT, R7, UR15, PT ;  /* 0x0000000f07007c0c */ /* 0x000fc8000bf06070 */
[----:B------:R-:W-:-:S13]  /*0cb0*/  ISETP.GE.U32.AND.EX P0, PT, R8, UR7, PT, P0 ;  /* 0x0000000708007c0c */ /* 0x000fda000bf06100 */
[----:B-1----:R-:W-:Y:S05]  /*0cc0*/  @!P0 BRA `(.L_x_13) ;  /* 0xfffffff400308947 */ /* 0x002fea000383ffff */
[----:B------:R-:W-:Y:S05]  /*0cd0*/  EXIT ;  /* 0x000000000000794d */ /* 0x000fea0003800000 */
        .weak           $__internal_2_$__cuda_sm20_div_u64
        .type           $__internal_2_$__cuda_sm20_div_u64,@function
        .size           $__internal_2_$__cuda_sm20_div_u64,($__internal_3_$__cuda_sm20_rem_u64 - $__internal_2_$__cuda_sm20_div_u64)
$__internal_2_$__cuda_sm20_div_u64:
        /* <DEDUP_REMOVED lines=62> */
[----:B------:R-:W-:Y:S06]  /*10c0*/  RET.REL.NODEC R2 `(_ZN6caffe212SpaceToBatchEiiiiiiiiiiiiPKfPf) ;  /* 0xffffffec02cc7950 */ /* 0x000fec0003c3ffff */
        .weak           $__internal_3_$__cuda_sm20_rem_u64
        .type           $__internal_3_$__cuda_sm20_rem_u64,@function
        .size           $__internal_3_$__cuda_sm20_rem_u64,(.L_x_18 - $__internal_3_$__cuda_sm20_rem_u64)
$__internal_3_$__cuda_sm20_rem_u64:
[----:B------:R-:W0:Y:S02]  /*10d0*/  LDCU UR4, c[0x0][0x390] ;  /* 0x00007200ff0477ac */ /* 0x000e240008000800 */
[----:B0-----:R-:W0:Y:S08]  /*10e0*/  I2F.U64.RP R11, UR4 ;  /* 0x00000004000b7d12 */ /* 0x001e300008309000 */
[----:B0-----:R-:W0:Y:S02]  /*10f0*/  MUFU.RCP R11, R11 ;  /* 0x0000000b000b7308 */ /* 0x001e240000001000 */
[----:B0-----:R-:W-:-:S06]  /*1100*/  VIADD R2, R11, 0x1ffffffe ;  /* 0x1ffffffe0b027836 */ /* 0x001fcc0000000000 */
[----:B------:R-:W0:Y:S02]  /*1110*/  F2I.U64.TRUNC R2, R2 ;  /* 0x0000000200027311 */ /* 0x000e24000020d800 */
[----:B0-----:R-:W-:-:S04]  /*1120*/  IMAD.WIDE.U32 R12, R2, UR4, RZ ;  /* 0x00000004020c7c25 */ /* 0x001fc8000f8e00ff */
[----:B------:R-:W-:Y:S01]  /*1130*/  IMAD R13, R2, UR5, R13 ;  /* 0x00000005020d7c24 */ /* 0x000fe2000f8e020d */
[----:B------:R-:W-:-:S03]  /*1140*/  IADD3 R15, P0, PT, RZ, -R12, RZ ;  /* 0x8000000cff0f7210 */ /* 0x000fc60007f1e0ff */
[----:B------:R-:W-:Y:S02]  /*1150*/  IMAD R13, R3, UR4, R13 ;  /* 0x00000004030d7c24 */ /* 0x000fe4000f8e020d */
[----:B------:R-:W-:-:S03]  /*1160*/  IMAD.HI.U32 R12, R2, R15, RZ ;  /* 0x0000000f020c7227 */ /* 0x000fc600078e00ff */
[----:B------:R-:W-:Y:S01]  /*1170*/  IADD3.X R17, PT, PT, RZ, ~R13, RZ, P0, !PT ;  /* 0x8000000dff117210 */ /* 0x000fe200007fe4ff */
[----:B------:R-:W-:-:S04]  /*1180*/  IMAD.MOV.U32 R13, RZ, RZ, R2 ;  /* 0x000000ffff0d7224 */ /* 0x000fc800078e0002 */
        /* <DEDUP_REMOVED lines=35> */
[----:B------:R-:W-:Y:S01]  /*13c0*/  IADD3 R2, P1, PT, R13, -UR4, RZ ;  /* 0x800000040d027c10 */ /* 0x000fe2000ff3e0ff */
[----:B------:R-:W-:-:S03]  /*13d0*/  IMAD.MOV.U32 R11, RZ, RZ, 0x0 ;  /* 0x00000000ff0b7424 */ /* 0x000fc600078e00ff */
[C---:B------:R-:W-:Y:S02]  /*13e0*/  ISETP.GE.U32.AND.EX P0, PT, R12.reuse, UR5, PT, P0 ;  /* 0x000000050c007c0c */ /* 0x040fe4000bf06100 */
[----:B------:R-:W-:Y:S02]  /*13f0*/  IADD3.X R3, PT, PT, R12, ~UR5, RZ, P1, !PT ;  /* 0x800000050c037c10 */ /* 0x000fe40008ffe4ff */
[----:B------:R-:W-:Y:S02]  /*1400*/  SEL R2, R2, R13, P0 ;  /* 0x0000000d02027207 */ /* 0x000fe40000000000 */
        /* <DEDUP_REMOVED lines=8> */
[----:B------:R-:W-:Y:S06]  /*1490*/  RET.REL.NODEC R10 `(_ZN6caffe212SpaceToBatchEiiiiiiiiiiiiPKfPf) ;  /* 0xffffffe80ad87950 */ /* 0x000fec0003c3ffff */
.L_x_14:
        /* <DEDUP_REMOVED lines=14> */
.L_x_18:


//--------------------- .nv.shared.reserved.0     --------------------------
	.section	.nv.shared.reserved.0,"aw",@nobits
	.weak		__nv_reservedSMEM_offset_0_alias
	.size		__nv_reservedSMEM_offset_0_alias, 0, 64
	.other		__nv_reservedSMEM_offset_0_alias,@"STO_CUDA_RESERVED_SHARED STV_DEFAULT"
__nv_reservedSMEM_offset_0_alias:
	.zero		0
	.zero		64


//--------------------- .nv.global                --------------------------
	.section	.nv.global,"aw",@nobits
	.align	8
.nv.global:
	.type		_ZTVN10__cxxabiv120__function_type_infoE,@object
	.size		_ZTVN10__cxxabiv120__function_type_infoE,(_ZTVN10__cxxabiv120__si_class_type_infoE - _ZTVN10__cxxabiv120__function_type_infoE)
_ZTVN10__cxxabiv120__function_type_infoE:
	.zero		8
	.type		_ZTVN10__cxxabiv120__si_class_type_infoE,@object
	.size		_ZTVN10__cxxabiv120__si_class_type_infoE,(_ZTTNSt7__cxx1119basic_ostringstreamIcSt11char_traitsIcESaIcEEE - _ZTVN10__cxxabiv120__si_class_type_infoE)
_ZTVN10__cxxabiv120__si_class_type_infoE:
	.zero		8
	.type		_ZTTNSt7__cxx1119basic_ostringstreamIcSt11char_traitsIcESaIcEEE,@object
	.size		_ZTTNSt7__cxx1119basic_ostringstreamIcSt11char_traitsIcESaIcEEE,(_ZTVN10__cxxabiv117__class_type_infoE - _ZTTNSt7__cxx1119basic_ostringstreamIcSt11char_traitsIcESaIcEEE)
_ZTTNSt7__cxx1119basic_ostringstreamIcSt11char_traitsIcESaIcEEE:
	.zero		8
	.type		_ZTVN10__cxxabiv117__class_type_infoE,@object
	.size		_ZTVN10__cxxabiv117__class_type_infoE,(_ZTTSo - _ZTVN10__cxxabiv117__class_type_infoE)
_ZTVN10__cxxabiv117__class_type_infoE:
	.zero		8
	.type		_ZTTSo,@object
	.size		_ZTTSo,(_ZTVN10__cxxabiv119__pointer_type_infoE - _ZTTSo)
_ZTTSo:
	.zero		8
	.type		_ZTVN10__cxxabiv119__pointer_type_infoE,@object
	.size		_ZTVN10__cxxabiv119__pointer_type_infoE,(_ZTVSt9basic_iosIcSt11char_traitsIcEE - _ZTVN10__cxxabiv119__pointer_type_infoE)
_ZTVN10__cxxabiv119__pointer_type_infoE:
	.zero		8
	.type		_ZTVSt9basic_iosIcSt11char_traitsIcEE,@object
	.size		_ZTVSt9basic_iosIcSt11char_traitsIcEE,(_ZTVN3c1020intrusive_ptr_targetE - _ZTVSt9basic_iosIcSt11char_traitsIcEE)
_ZTVSt9basic_iosIcSt11char_traitsIcEE:
	.zero		32
	.type		_ZTVN3c1020intrusive_ptr_targetE,@object
	.size		_ZTVN3c1020intrusive_ptr_targetE,(_ZTVN3c1011StorageImplE - _ZTVN3c1020intrusive_ptr_targetE)
_ZTVN3c1020intrusive_ptr_targetE:
	.zero		40
	.type		_ZTVN3c1011StorageImplE,@object
	.size		_ZTVN3c1011StorageImplE,(_ZTVN3c105ErrorE - _ZTVN3c1011StorageImplE)
_ZTVN3c1011StorageImplE:
	.zero		40
	.type		_ZTVN3c105ErrorE,@object
	.size		_ZTVN3c105ErrorE,(_ZTVSt15basic_streambufIcSt11char_traitsIcEE - _ZTVN3c105ErrorE)
_ZTVN3c105ErrorE:
	.zero		40
	.type		_ZTVSt15basic_streambufIcSt11char_traitsIcEE,@object
	.size		_ZTVSt15basic_streambufIcSt11char_traitsIcEE,(_ZTVNSt7__cxx1115basic_stringbufIcSt11char_traitsIcESaIcEEE - _ZTVSt15basic_streambufIcSt11char_traitsIcEE)
_ZTVSt15basic_streambufIcSt11char_traitsIcEE:
	.zero		128
	.type		_ZTVNSt7__cxx1115basic_stringbufIcSt11char_traitsIcESaIcEEE,@object
	.size		_ZTVNSt7__cxx1115basic_stringbufIcSt11char_traitsIcESaIcEEE,(_ZTVN6caffe214SpaceToBatchOpINS_11CUDAContextEEE - _ZTVNSt7__cxx1115basic_stringbufIcSt11char_traitsIcESaIcEEE)
_ZTVNSt7__cxx1115basic_stringbufIcSt11char_traitsIcESaIcEEE:
	.zero		128
	.type		_ZTVN6caffe214SpaceToBatchOpINS_11CUDAContextEEE,@object
	.size		_ZTVN6caffe214SpaceToBatchOpINS_11CUDAContextEEE,(_ZTVN6caffe28OperatorINS_11CUDAContextEEE - _ZTVN6caffe214SpaceToBatchOpINS_11CUDAContextEEE)
_ZTVN6caffe214SpaceToBatchOpINS_11CUDAContextEEE:
	.zero		136
	.type		_ZTVN6caffe28OperatorINS_11CUDAContextEEE,@object
	.size		_ZTVN6caffe28OperatorINS_11CUDAContextEEE,(_ZTVN6caffe214BatchToSpaceOpINS_11CUDAContextEEE - _ZTVN6caffe28OperatorINS_11CUDAContextEEE)
_ZTVN6caffe28OperatorINS_11CUDAContextEEE:
	.zero		136
	.type		_ZTVN6caffe214BatchToSpaceOpINS_11CUDAContextEEE,@object
	.size		_ZTVN6caffe214BatchToSpaceOpINS_11CUDAContextEEE,(_ZTVN6caffe216SpaceBatchOpBaseINS_11CUDAContextEEE - _ZTVN6caffe214BatchToSpaceOpINS_11CUDAContextEEE)
_ZTVN6caffe214BatchToSpaceOpINS_11CUDAContextEEE:
	.zero		136
	.type		_ZTVN6caffe216SpaceBatchOpBaseINS_11CUDAContextEEE,@object
	.size		_ZTVN6caffe216SpaceBatchOpBaseINS_11CUDAContextEEE,(.L_13 - _ZTVN6caffe216SpaceBatchOpBaseINS_11CUDAContextEEE)
_ZTVN6caffe216SpaceBatchOpBaseINS_11CUDAContextEEE:
	.zero		136
.L_13:


//--------------------- .nv.constant0._ZN6caffe212BatchToSpaceEiiiiiiiiiiiiPKfPf --------------------------
	.section	.nv.constant0._ZN6caffe212BatchToSpaceEiiiiiiiiiiiiPKfPf,"a",@progbits
	.sectionflags	@""
	.align	4
.nv.constant0._ZN6caffe212BatchToSpaceEiiiiiiiiiiiiPKfPf:
	.zero		960


//--------------------- .nv.constant0._ZN6caffe212SpaceToBatchEiiiiiiiiiiiiPKfPf --------------------------
	.section	.nv.constant0._ZN6caffe212SpaceToBatchEiiiiiiiiiiiiPKfPf,"a",@progbits
	.sectionflags	@""
	.align	4
.nv.constant0._ZN6caffe212SpaceToBatchEiiiiiiiiiiiiPKfPf:
	.zero		960


//--------------------- SYMBOLS --------------------------

	.type		.nv.reservedSmem.offset0,@object
	.size		.nv.reservedSmem.offset0,0x4
